//
// Generated by NVIDIA NVVM Compiler
//
// Compiler Build ID: CL-36424714
// Cuda compilation tools, release 13.0, V13.0.88
// Based on NVVM 20.0.0
//

.version 9.0
.target sm_100
.address_size 64

	// .globl	_Z21kernel_backprojectionPfS_ffffiffifiii
.global .align 4 .b8 __cudart_i2opi_f[24] = {65, 144, 67, 60, 153, 149, 98, 219, 192, 221, 52, 245, 209, 87, 39, 252, 41, 21, 68, 78, 110, 131, 249, 162};

.visible .entry _Z21kernel_backprojectionPfS_ffffiffifiii(
	.param .u64 .ptr .align 1 _Z21kernel_backprojectionPfS_ffffiffifiii_param_0,
	.param .u64 .ptr .align 1 _Z21kernel_backprojectionPfS_ffffiffifiii_param_1,
	.param .f32 _Z21kernel_backprojectionPfS_ffffiffifiii_param_2,
	.param .f32 _Z21kernel_backprojectionPfS_ffffiffifiii_param_3,
	.param .f32 _Z21kernel_backprojectionPfS_ffffiffifiii_param_4,
	.param .f32 _Z21kernel_backprojectionPfS_ffffiffifiii_param_5,
	.param .u32 _Z21kernel_backprojectionPfS_ffffiffifiii_param_6,
	.param .f32 _Z21kernel_backprojectionPfS_ffffiffifiii_param_7,
	.param .f32 _Z21kernel_backprojectionPfS_ffffiffifiii_param_8,
	.param .u32 _Z21kernel_backprojectionPfS_ffffiffifiii_param_9,
	.param .f32 _Z21kernel_backprojectionPfS_ffffiffifiii_param_10,
	.param .u32 _Z21kernel_backprojectionPfS_ffffiffifiii_param_11,
	.param .u32 _Z21kernel_backprojectionPfS_ffffiffifiii_param_12,
	.param .u32 _Z21kernel_backprojectionPfS_ffffiffifiii_param_13
)
{
	.local .align 4 .b8 	__local_depot0[28];
	.reg .b64 	%SP;
	.reg .b64 	%SPL;
	.reg .pred 	%p<73>;
	.reg .b32 	%r<174>;
	.reg .b32 	%f<207>;
	.reg .b64 	%rd<56>;
	.reg .b64 	%fd<7>;

	mov.u64 	%SPL, __local_depot0;
	ld.param.u64 	%rd14, [_Z21kernel_backprojectionPfS_ffffiffifiii_param_0];
	ld.param.u64 	%rd15, [_Z21kernel_backprojectionPfS_ffffiffifiii_param_1];
	ld.param.f32 	%f38, [_Z21kernel_backprojectionPfS_ffffiffifiii_param_2];
	ld.param.f32 	%f39, [_Z21kernel_backprojectionPfS_ffffiffifiii_param_3];
	ld.param.f32 	%f40, [_Z21kernel_backprojectionPfS_ffffiffifiii_param_4];
	ld.param.f32 	%f41, [_Z21kernel_backprojectionPfS_ffffiffifiii_param_5];
	ld.param.u32 	%r68, [_Z21kernel_backprojectionPfS_ffffiffifiii_param_6];
	ld.param.f32 	%f42, [_Z21kernel_backprojectionPfS_ffffiffifiii_param_8];
	ld.param.u32 	%r69, [_Z21kernel_backprojectionPfS_ffffiffifiii_param_9];
	ld.param.u32 	%r70, [_Z21kernel_backprojectionPfS_ffffiffifiii_param_11];
	ld.param.u32 	%r73, [_Z21kernel_backprojectionPfS_ffffiffifiii_param_12];
	ld.param.u32 	%r72, [_Z21kernel_backprojectionPfS_ffffiffifiii_param_13];
	cvta.to.global.u64 	%rd1, %rd15;
	add.u64 	%rd2, %SPL, 0;
	mov.u32 	%r74, %ctaid.x;
	shl.b32 	%r75, %r74, 4;
	mov.u32 	%r76, %tid.x;
	add.s32 	%r1, %r75, %r76;
	mov.u32 	%r77, %ctaid.y;
	shl.b32 	%r78, %r77, 4;
	mov.u32 	%r79, %tid.y;
	add.s32 	%r80, %r78, %r79;
	mov.u32 	%r81, %ctaid.z;
	shl.b32 	%r82, %r81, 2;
	mov.u32 	%r83, %tid.z;
	add.s32 	%r3, %r82, %r83;
	setp.ge.s32 	%p4, %r1, %r70;
	setp.ge.s32 	%p5, %r80, %r73;
	or.pred  	%p6, %p4, %p5;
	setp.ge.s32 	%p7, %r3, %r72;
	or.pred  	%p8, %p6, %p7;
	@%p8 bra 	$L__BB0_40;
	cvta.to.global.u64 	%rd17, %rd14;
	mad.lo.s32 	%r84, %r73, %r3, %r80;
	mad.lo.s32 	%r85, %r84, %r70, %r1;
	mul.wide.s32 	%rd18, %r85, 4;
	add.s64 	%rd3, %rd17, %rd18;
	mov.b32 	%r86, 0;
	st.global.u32 	[%rd3], %r86;
	cvt.f64.f32 	%fd1, %f38;
	add.f64 	%fd2, %fd1, 0d400921FB54442D18;
	cvt.rn.f32.f64 	%f1, %fd2;
	mul.f32 	%f43, %f1, 0f3F22F983;
	cvt.rni.s32.f32 	%r165, %f43;
	cvt.rn.f32.s32 	%f44, %r165;
	fma.rn.f32 	%f45, %f44, 0fBFC90FDA, %f1;
	fma.rn.f32 	%f46, %f44, 0fB3A22168, %f45;
	fma.rn.f32 	%f196, %f44, 0fA7C234C5, %f46;
	abs.f32 	%f3, %f1;
	setp.ltu.f32 	%p9, %f3, 0f47CE4780;
	mov.u32 	%r161, %r165;
	mov.f32 	%f195, %f196;
	@%p9 bra 	$L__BB0_9;
	setp.neu.f32 	%p10, %f3, 0f7F800000;
	@%p10 bra 	$L__BB0_4;
	mov.f32 	%f49, 0f00000000;
	mul.rn.f32 	%f195, %f1, %f49;
	mov.b32 	%r161, 0;
	bra.uni 	$L__BB0_9;
$L__BB0_4:
	mov.b32 	%r5, %f1;
	shl.b32 	%r88, %r5, 8;
	or.b32  	%r6, %r88, -2147483648;
	mov.b64 	%rd54, 0;
	mov.b32 	%r158, 0;
	mov.u64 	%rd52, __cudart_i2opi_f;
	mov.u64 	%rd53, %rd2;
$L__BB0_5:
	.pragma "nounroll";
	ld.global.nc.u32 	%r89, [%rd52];
	mad.wide.u32 	%rd21, %r89, %r6, %rd54;
	shr.u64 	%rd54, %rd21, 32;
	st.local.u32 	[%rd53], %rd21;
	add.s32 	%r158, %r158, 1;
	add.s64 	%rd53, %rd53, 4;
	add.s64 	%rd52, %rd52, 4;
	setp.ne.s32 	%p11, %r158, 6;
	@%p11 bra 	$L__BB0_5;
	shr.u32 	%r90, %r5, 23;
	st.local.u32 	[%rd2+24], %rd54;
	and.b32  	%r9, %r90, 31;
	and.b32  	%r91, %r90, 224;
	add.s32 	%r92, %r91, -128;
	shr.u32 	%r93, %r92, 5;
	mul.wide.u32 	%rd22, %r93, 4;
	sub.s64 	%rd10, %rd2, %rd22;
	ld.local.u32 	%r159, [%rd10+24];
	ld.local.u32 	%r160, [%rd10+20];
	setp.eq.s32 	%p12, %r9, 0;
	@%p12 bra 	$L__BB0_8;
	shf.l.wrap.b32 	%r159, %r160, %r159, %r9;
	ld.local.u32 	%r94, [%rd10+16];
	shf.l.wrap.b32 	%r160, %r94, %r160, %r9;
$L__BB0_8:
	shr.u32 	%r95, %r159, 30;
	shf.l.wrap.b32 	%r96, %r160, %r159, 2;
	shl.b32 	%r97, %r160, 2;
	shr.u32 	%r98, %r96, 31;
	add.s32 	%r99, %r98, %r95;
	neg.s32 	%r100, %r99;
	setp.lt.s32 	%p13, %r5, 0;
	selp.b32 	%r161, %r100, %r99, %p13;
	xor.b32  	%r101, %r96, %r5;
	shr.s32 	%r102, %r96, 31;
	xor.b32  	%r103, %r102, %r96;
	xor.b32  	%r104, %r102, %r97;
	cvt.u64.u32 	%rd23, %r103;
	shl.b64 	%rd24, %rd23, 32;
	cvt.u64.u32 	%rd25, %r104;
	or.b64  	%rd26, %rd24, %rd25;
	cvt.rn.f64.s64 	%fd3, %rd26;
	mul.f64 	%fd4, %fd3, 0d3BF921FB54442D19;
	cvt.rn.f32.f64 	%f47, %fd4;
	neg.f32 	%f48, %f47;
	setp.lt.s32 	%p14, %r101, 0;
	selp.f32 	%f195, %f48, %f47, %p14;
$L__BB0_9:
	setp.ltu.f32 	%p15, %f3, 0f47CE4780;
	add.s32 	%r106, %r161, 1;
	mul.rn.f32 	%f50, %f195, %f195;
	and.b32  	%r107, %r161, 1;
	setp.eq.b32 	%p16, %r107, 1;
	selp.f32 	%f51, %f195, 0f3F800000, %p16;
	fma.rn.f32 	%f52, %f50, %f51, 0f00000000;
	fma.rn.f32 	%f53, %f50, 0f37CBAC00, 0fBAB607ED;
	selp.f32 	%f54, 0fB94D4153, %f53, %p16;
	selp.f32 	%f55, 0f3C0885E4, 0f3D2AAABB, %p16;
	fma.rn.f32 	%f56, %f54, %f50, %f55;
	selp.f32 	%f57, 0fBE2AAAA8, 0fBEFFFFFF, %p16;
	fma.rn.f32 	%f58, %f56, %f50, %f57;
	fma.rn.f32 	%f59, %f58, %f52, %f51;
	and.b32  	%r108, %r106, 2;
	setp.eq.s32 	%p17, %r108, 0;
	mov.f32 	%f60, 0f00000000;
	sub.f32 	%f61, %f60, %f59;
	selp.f32 	%f7, %f59, %f61, %p17;
	@%p15 bra 	$L__BB0_17;
	setp.neu.f32 	%p18, %f3, 0f7F800000;
	@%p18 bra 	$L__BB0_12;
	mov.f32 	%f64, 0f00000000;
	mul.rn.f32 	%f196, %f1, %f64;
	mov.b32 	%r165, 0;
	bra.uni 	$L__BB0_17;
$L__BB0_12:
	mov.b32 	%r18, %f1;
	shl.b32 	%r110, %r18, 8;
	or.b32  	%r19, %r110, -2147483648;
	mov.b64 	%rd55, 0;
	mov.b32 	%r162, 0;
	mov.u64 	%rd29, __cudart_i2opi_f;
$L__BB0_13:
	.pragma "nounroll";
	mul.wide.u32 	%rd28, %r162, 4;
	add.s64 	%rd30, %rd29, %rd28;
	ld.global.nc.u32 	%r111, [%rd30];
	mad.wide.u32 	%rd31, %r111, %r19, %rd55;
	shr.u64 	%rd55, %rd31, 32;
	add.s64 	%rd32, %rd2, %rd28;
	st.local.u32 	[%rd32], %rd31;
	add.s32 	%r162, %r162, 1;
	setp.ne.s32 	%p19, %r162, 6;
	@%p19 bra 	$L__BB0_13;
	shr.u32 	%r112, %r18, 23;
	st.local.u32 	[%rd2+24], %rd55;
	and.b32  	%r22, %r112, 31;
	and.b32  	%r113, %r112, 224;
	add.s32 	%r114, %r113, -128;
	shr.u32 	%r115, %r114, 5;
	mul.wide.u32 	%rd33, %r115, 4;
	sub.s64 	%rd13, %rd2, %rd33;
	ld.local.u32 	%r163, [%rd13+24];
	ld.local.u32 	%r164, [%rd13+20];
	setp.eq.s32 	%p20, %r22, 0;
	@%p20 bra 	$L__BB0_16;
	shf.l.wrap.b32 	%r163, %r164, %r163, %r22;
	ld.local.u32 	%r116, [%rd13+16];
	shf.l.wrap.b32 	%r164, %r116, %r164, %r22;
$L__BB0_16:
	shr.u32 	%r117, %r163, 30;
	shf.l.wrap.b32 	%r118, %r164, %r163, 2;
	shl.b32 	%r119, %r164, 2;
	shr.u32 	%r120, %r118, 31;
	add.s32 	%r121, %r120, %r117;
	neg.s32 	%r122, %r121;
	setp.lt.s32 	%p21, %r18, 0;
	selp.b32 	%r165, %r122, %r121, %p21;
	xor.b32  	%r123, %r118, %r18;
	shr.s32 	%r124, %r118, 31;
	xor.b32  	%r125, %r124, %r118;
	xor.b32  	%r126, %r124, %r119;
	cvt.u64.u32 	%rd34, %r125;
	shl.b64 	%rd35, %rd34, 32;
	cvt.u64.u32 	%rd36, %r126;
	or.b64  	%rd37, %rd35, %rd36;
	cvt.rn.f64.s64 	%fd5, %rd37;
	mul.f64 	%fd6, %fd5, 0d3BF921FB54442D19;
	cvt.rn.f32.f64 	%f62, %fd6;
	neg.f32 	%f63, %f62;
	setp.lt.s32 	%p22, %r123, 0;
	selp.f32 	%f196, %f63, %f62, %p22;
$L__BB0_17:
	mul.rn.f32 	%f65, %f196, %f196;
	and.b32  	%r128, %r165, 1;
	setp.eq.b32 	%p23, %r128, 1;
	selp.f32 	%f66, 0f3F800000, %f196, %p23;
	fma.rn.f32 	%f67, %f65, %f66, 0f00000000;
	fma.rn.f32 	%f68, %f65, 0f37CBAC00, 0fBAB607ED;
	selp.f32 	%f69, %f68, 0fB94D4153, %p23;
	selp.f32 	%f70, 0f3D2AAABB, 0f3C0885E4, %p23;
	fma.rn.f32 	%f71, %f69, %f65, %f70;
	selp.f32 	%f72, 0fBEFFFFFF, 0fBE2AAAA8, %p23;
	fma.rn.f32 	%f73, %f71, %f65, %f72;
	fma.rn.f32 	%f74, %f73, %f67, %f66;
	and.b32  	%r129, %r165, 2;
	setp.eq.s32 	%p24, %r129, 0;
	mov.f32 	%f75, 0f00000000;
	sub.f32 	%f76, %f75, %f74;
	selp.f32 	%f77, %f74, %f76, %p24;
	shr.u32 	%r130, %r70, 31;
	add.s32 	%r131, %r70, %r130;
	shr.s32 	%r132, %r131, 1;
	sub.s32 	%r133, %r1, %r132;
	cvt.rn.f32.s32 	%f78, %r133;
	add.f32 	%f79, %f78, 0f3F000000;
	shr.u32 	%r134, %r73, 1;
	sub.s32 	%r135, %r80, %r134;
	cvt.rn.f32.s32 	%f80, %r135;
	add.f32 	%f81, %f80, 0f3F000000;
	shr.u32 	%r136, %r72, 1;
	sub.s32 	%r137, %r3, %r136;
	cvt.rn.f32.s32 	%f82, %r137;
	add.f32 	%f83, %f82, 0f3F000000;
	add.f32 	%f84, %f79, 0fBF000000;
	add.f32 	%f85, %f81, 0fBF000000;
	mul.f32 	%f86, %f85, %f77;
	fma.rn.f32 	%f87, %f84, %f7, %f86;
	mul.f32 	%f88, %f85, %f7;
	mul.f32 	%f89, %f84, %f77;
	sub.f32 	%f90, %f88, %f89;
	add.f32 	%f91, %f79, 0f3F000000;
	add.f32 	%f92, %f81, 0f3F000000;
	mul.f32 	%f93, %f92, %f77;
	fma.rn.f32 	%f94, %f91, %f7, %f93;
	mul.f32 	%f95, %f92, %f7;
	mul.f32 	%f96, %f91, %f77;
	sub.f32 	%f97, %f95, %f96;
	mul.f32 	%f98, %f81, %f77;
	fma.rn.f32 	%f99, %f79, %f7, %f98;
	add.f32 	%f100, %f83, 0f3F000000;
	add.f32 	%f101, %f83, 0fBF000000;
	mul.f32 	%f102, %f40, %f90;
	add.f32 	%f103, %f39, %f87;
	div.rn.f32 	%f104, %f102, %f103;
	div.rn.f32 	%f105, %f104, %f41;
	shr.u32 	%r138, %r68, 31;
	add.s32 	%r139, %r68, %r138;
	shr.s32 	%r140, %r139, 1;
	cvt.rn.f32.s32 	%f106, %r140;
	add.f32 	%f107, %f105, %f106;
	mul.f32 	%f108, %f40, %f97;
	add.f32 	%f109, %f39, %f94;
	div.rn.f32 	%f110, %f108, %f109;
	div.rn.f32 	%f111, %f110, %f41;
	add.f32 	%f112, %f111, %f106;
	setp.gt.f32 	%p25, %f107, %f112;
	selp.f32 	%f11, %f112, %f107, %p25;
	selp.f32 	%f12, %f107, %f112, %p25;
	mul.f32 	%f113, %f40, %f100;
	mul.f32 	%f114, %f39, %f99;
	div.rn.f32 	%f115, %f113, %f114;
	div.rn.f32 	%f116, %f115, %f42;
	shr.u32 	%r141, %r69, 31;
	add.s32 	%r142, %r69, %r141;
	shr.s32 	%r143, %r142, 1;
	cvt.rn.f32.s32 	%f117, %r143;
	add.f32 	%f13, %f116, %f117;
	mul.f32 	%f118, %f40, %f101;
	div.rn.f32 	%f119, %f118, %f114;
	div.rn.f32 	%f120, %f119, %f42;
	add.f32 	%f14, %f120, %f117;
	sub.f32 	%f15, %f12, %f11;
	sub.f32 	%f16, %f13, %f14;
	cvt.rmi.f32.f32 	%f121, %f11;
	cvt.rzi.s32.f32 	%r166, %f121;
	cvt.rmi.f32.f32 	%f122, %f12;
	cvt.rzi.s32.f32 	%r32, %f122;
	cvt.rmi.f32.f32 	%f123, %f14;
	cvt.rzi.s32.f32 	%r33, %f123;
	setp.gt.s32 	%p26, %r166, %r32;
	@%p26 bra 	$L__BB0_40;
	cvt.rmi.f32.f32 	%f125, %f13;
	cvt.rzi.s32.f32 	%r34, %f125;
	sub.s32 	%r144, %r34, %r33;
	add.s32 	%r145, %r144, 1;
	and.b32  	%r35, %r145, 3;
	setp.lt.s32 	%p27, %r33, 0;
	setp.ge.s32 	%p28, %r33, %r69;
	or.pred  	%p1, %p27, %p28;
	add.s32 	%r36, %r33, 1;
	cvt.rn.f32.u32 	%f126, %r36;
	setp.lt.f32 	%p29, %f13, %f126;
	selp.f32 	%f127, %f13, %f126, %p29;
	cvt.rn.f32.u32 	%f128, %r33;
	setp.gt.f32 	%p30, %f14, %f128;
	selp.f32 	%f129, %f14, %f128, %p30;
	sub.f32 	%f17, %f127, %f129;
	mul.lo.s32 	%r37, %r33, %r68;
	setp.lt.s32 	%p31, %r33, -1;
	setp.ge.s32 	%p32, %r36, %r69;
	or.pred  	%p2, %p31, %p32;
	add.s32 	%r38, %r33, 2;
	cvt.rn.f32.u32 	%f130, %r38;
	setp.lt.f32 	%p33, %f13, %f130;
	selp.f32 	%f131, %f13, %f130, %p33;
	setp.gt.f32 	%p34, %f14, %f126;
	selp.f32 	%f132, %f14, %f126, %p34;
	sub.f32 	%f18, %f131, %f132;
	add.s32 	%r39, %r37, %r68;
	setp.lt.s32 	%p35, %r38, 0;
	setp.ge.s32 	%p36, %r38, %r69;
	or.pred  	%p3, %p35, %p36;
	add.s32 	%r40, %r33, 3;
	cvt.rn.f32.u32 	%f133, %r40;
	setp.lt.f32 	%p37, %f13, %f133;
	selp.f32 	%f134, %f13, %f133, %p37;
	setp.gt.f32 	%p38, %f14, %f130;
	selp.f32 	%f135, %f14, %f130, %p38;
	sub.f32 	%f19, %f134, %f135;
	add.s32 	%r41, %r39, %r68;
	shl.b32 	%r42, %r68, 2;
	mov.f32 	%f202, 0f00000000;
$L__BB0_19:
	mov.u32 	%r43, %r166;
	setp.lt.s32 	%p39, %r34, %r33;
	setp.lt.s32 	%p40, %r43, 0;
	setp.ge.s32 	%p41, %r43, %r68;
	or.pred  	%p42, %p40, %p39;
	or.pred  	%p43, %p42, %p41;
	@%p43 bra 	$L__BB0_39;
	setp.eq.s32 	%p44, %r35, 0;
	add.s32 	%r146, %r43, 1;
	cvt.rn.f32.u32 	%f136, %r146;
	setp.lt.f32 	%p45, %f12, %f136;
	selp.f32 	%f137, %f12, %f136, %p45;
	cvt.rn.f32.u32 	%f138, %r43;
	setp.gt.f32 	%p46, %f11, %f138;
	selp.f32 	%f139, %f11, %f138, %p46;
	sub.f32 	%f21, %f137, %f139;
	mov.u32 	%r167, %r33;
	@%p44 bra 	$L__BB0_28;
	@%p1 bra 	$L__BB0_23;
	add.s32 	%r147, %r37, %r43;
	mul.wide.s32 	%rd38, %r147, 4;
	add.s64 	%rd39, %rd1, %rd38;
	ld.global.f32 	%f140, [%rd39];
	mul.f32 	%f141, %f21, %f140;
	mul.f32 	%f142, %f17, %f141;
	div.rn.f32 	%f143, %f142, %f15;
	div.rn.f32 	%f144, %f143, %f16;
	add.f32 	%f202, %f202, %f144;
	st.global.f32 	[%rd3], %f202;
$L__BB0_23:
	setp.eq.s32 	%p47, %r35, 1;
	mov.u32 	%r167, %r36;
	@%p47 bra 	$L__BB0_28;
	@%p2 bra 	$L__BB0_26;
	add.s32 	%r148, %r39, %r43;
	mul.wide.s32 	%rd40, %r148, 4;
	add.s64 	%rd41, %rd1, %rd40;
	ld.global.f32 	%f145, [%rd41];
	mul.f32 	%f146, %f21, %f145;
	mul.f32 	%f147, %f18, %f146;
	div.rn.f32 	%f148, %f147, %f15;
	div.rn.f32 	%f149, %f148, %f16;
	add.f32 	%f202, %f202, %f149;
	st.global.f32 	[%rd3], %f202;
$L__BB0_26:
	setp.eq.s32 	%p48, %r35, 2;
	or.pred  	%p49, %p48, %p3;
	selp.b32 	%r167, %r38, %r40, %p48;
	@%p49 bra 	$L__BB0_28;
	add.s32 	%r149, %r41, %r43;
	mul.wide.s32 	%rd42, %r149, 4;
	add.s64 	%rd43, %rd1, %rd42;
	ld.global.f32 	%f150, [%rd43];
	mul.f32 	%f151, %f21, %f150;
	mul.f32 	%f152, %f19, %f151;
	div.rn.f32 	%f153, %f152, %f15;
	div.rn.f32 	%f154, %f153, %f16;
	add.f32 	%f202, %f202, %f154;
	st.global.f32 	[%rd3], %f202;
	mov.u32 	%r167, %r40;
$L__BB0_28:
	sub.s32 	%r150, %r34, %r33;
	setp.lt.u32 	%p50, %r150, 3;
	@%p50 bra 	$L__BB0_39;
	sub.s32 	%r173, %r167, %r34;
	add.s32 	%r172, %r167, 1;
	add.s32 	%r151, %r167, 3;
	mad.lo.s32 	%r171, %r68, %r151, %r43;
	add.s32 	%r152, %r167, 2;
	mad.lo.s32 	%r170, %r68, %r152, %r43;
	mul.lo.s32 	%r153, %r68, %r167;
	add.s32 	%r154, %r153, %r68;
	add.s32 	%r169, %r43, %r154;
	add.s32 	%r168, %r43, %r153;
$L__BB0_30:
	add.s32 	%r58, %r172, -1;
	setp.lt.s32 	%p51, %r58, 0;
	setp.ge.s32 	%p52, %r58, %r69;
	or.pred  	%p53, %p51, %p52;
	@%p53 bra 	$L__BB0_32;
	cvt.rn.f32.u32 	%f155, %r172;
	setp.lt.f32 	%p54, %f13, %f155;
	selp.f32 	%f156, %f13, %f155, %p54;
	cvt.rn.f32.u32 	%f157, %r58;
	setp.gt.f32 	%p55, %f14, %f157;
	selp.f32 	%f158, %f14, %f157, %p55;
	sub.f32 	%f159, %f156, %f158;
	mul.wide.s32 	%rd44, %r168, 4;
	add.s64 	%rd45, %rd1, %rd44;
	ld.global.f32 	%f160, [%rd45];
	mul.f32 	%f161, %f21, %f160;
	mul.f32 	%f162, %f159, %f161;
	div.rn.f32 	%f163, %f162, %f15;
	div.rn.f32 	%f164, %f163, %f16;
	add.f32 	%f202, %f202, %f164;
	st.global.f32 	[%rd3], %f202;
$L__BB0_32:
	setp.lt.s32 	%p56, %r172, 0;
	setp.ge.s32 	%p57, %r172, %r69;
	or.pred  	%p58, %p56, %p57;
	@%p58 bra 	$L__BB0_34;
	add.s32 	%r155, %r172, 1;
	cvt.rn.f32.u32 	%f165, %r155;
	setp.lt.f32 	%p59, %f13, %f165;
	selp.f32 	%f166, %f13, %f165, %p59;
	cvt.rn.f32.u32 	%f167, %r172;
	setp.gt.f32 	%p60, %f14, %f167;
	selp.f32 	%f168, %f14, %f167, %p60;
	sub.f32 	%f169, %f166, %f168;
	mul.wide.s32 	%rd46, %r169, 4;
	add.s64 	%rd47, %rd1, %rd46;
	ld.global.f32 	%f170, [%rd47];
	mul.f32 	%f171, %f21, %f170;
	mul.f32 	%f172, %f169, %f171;
	div.rn.f32 	%f173, %f172, %f15;
	div.rn.f32 	%f174, %f173, %f16;
	add.f32 	%f202, %f202, %f174;
	st.global.f32 	[%rd3], %f202;
$L__BB0_34:
	add.s32 	%r59, %r172, 1;
	setp.lt.s32 	%p61, %r59, 0;
	setp.ge.s32 	%p62, %r59, %r69;
	or.pred  	%p63, %p61, %p62;
	@%p63 bra 	$L__BB0_36;
	add.s32 	%r156, %r172, 2;
	cvt.rn.f32.u32 	%f175, %r156;
	setp.lt.f32 	%p64, %f13, %f175;
	selp.f32 	%f176, %f13, %f175, %p64;
	cvt.rn.f32.u32 	%f177, %r59;
	setp.gt.f32 	%p65, %f14, %f177;
	selp.f32 	%f178, %f14, %f177, %p65;
	sub.f32 	%f179, %f176, %f178;
	mul.wide.s32 	%rd48, %r170, 4;
	add.s64 	%rd49, %rd1, %rd48;
	ld.global.f32 	%f180, [%rd49];
	mul.f32 	%f181, %f21, %f180;
	mul.f32 	%f182, %f179, %f181;
	div.rn.f32 	%f183, %f182, %f15;
	div.rn.f32 	%f184, %f183, %f16;
	add.f32 	%f202, %f202, %f184;
	st.global.f32 	[%rd3], %f202;
$L__BB0_36:
	add.s32 	%r60, %r172, 2;
	setp.lt.s32 	%p66, %r60, 0;
	setp.ge.s32 	%p67, %r60, %r69;
	or.pred  	%p68, %p66, %p67;
	@%p68 bra 	$L__BB0_38;
	add.s32 	%r157, %r172, 3;
	cvt.rn.f32.u32 	%f185, %r157;
	setp.lt.f32 	%p69, %f13, %f185;
	selp.f32 	%f186, %f13, %f185, %p69;
	cvt.rn.f32.u32 	%f187, %r60;
	setp.gt.f32 	%p70, %f14, %f187;
	selp.f32 	%f188, %f14, %f187, %p70;
	sub.f32 	%f189, %f186, %f188;
	mul.wide.s32 	%rd50, %r171, 4;
	add.s64 	%rd51, %rd1, %rd50;
	ld.global.f32 	%f190, [%rd51];
	mul.f32 	%f191, %f21, %f190;
	mul.f32 	%f192, %f189, %f191;
	div.rn.f32 	%f193, %f192, %f15;
	div.rn.f32 	%f194, %f193, %f16;
	add.f32 	%f202, %f202, %f194;
	st.global.f32 	[%rd3], %f202;
$L__BB0_38:
	add.s32 	%r173, %r173, 4;
	add.s32 	%r172, %r172, 4;
	add.s32 	%r171, %r171, %r42;
	add.s32 	%r170, %r170, %r42;
	add.s32 	%r169, %r169, %r42;
	add.s32 	%r168, %r168, %r42;
	setp.ne.s32 	%p71, %r173, 1;
	@%p71 bra 	$L__BB0_30;
$L__BB0_39:
	add.s32 	%r166, %r43, 1;
	setp.ne.s32 	%p72, %r43, %r32;
	@%p72 bra 	$L__BB0_19;
$L__BB0_40:
	ret;

}


// ===== COMPILED SASS (sm_100) =====

	.target	sm_100

	.elftype	@"ET_EXEC"


//--------------------- .note.nv.tkinfo           --------------------------
	.section	.note.nv.tkinfo,"",@"SHT_NOTE"
	.sectionflags	@"SHF_NOTE_NV_TKINFO"
	.tkinfo
        /*0018*/ 	.word	0x00000002
        /*0030*/ 	.string	""
        /*0030*/ 	.string	"ptxas"
        /*0030*/ 	.string	"Cuda compilation tools, release 13.0, V13.0.88"
        /*0030*/ 	.string	"Build cuda_13.0.r13.0/compiler.36424714_0"
        /*0030*/ 	.string	"-arch sm_100 -m 64 "



//--------------------- .note.nv.cuinfo           --------------------------
	.section	.note.nv.cuinfo,"",@"SHT_NOTE"
	.sectionflags	@"SHF_NOTE_NV_CUINFO"
        /*0018*/ 	.short	0x0002
        /*001a*/ 	.short	0x0064
        /*001c*/ 	.short	0x0082
	.zero		2


//--------------------- .nv.info                  --------------------------
	.section	.nv.info,"",@"SHT_CUDA_INFO"
	.align	4


	//----- nvinfo : EIATTR_REGCOUNT
	.align		4
        /*0000*/ 	.byte	0x04, 0x2f
        /*0002*/ 	.short	(.L_2 - .L_1)
	.align		4
.L_1:
        /*0004*/ 	.word	index@(_Z21kernel_backprojectionPfS_ffffiffifiii)
        /*0008*/ 	.word	0x0000002a


	//----- nvinfo : EIATTR_FRAME_SIZE
	.align		4
.L_2:
        /*000c*/ 	.byte	0x04, 0x11
        /*000e*/ 	.short	(.L_4 - .L_3)
	.align		4
.L_3:
        /*0010*/ 	.word	index@($__internal_0_$__cuda_sm3x_div_rn_noftz_f32_slowpath)
        /*0014*/ 	.word	0x00000020


	//----- nvinfo : EIATTR_FRAME_SIZE
	.align		4
.L_4:
        /*0018*/ 	.byte	0x04, 0x11
        /*001a*/ 	.short	(.L_6 - .L_5)
	.align		4
.L_5:
        /*001c*/ 	.word	index@(_Z21kernel_backprojectionPfS_ffffiffifiii)
        /*0020*/ 	.word	0x00000020


	//----- nvinfo : EIATTR_MIN_STACK_SIZE
	.align		4
.L_6:
        /*0024*/ 	.byte	0x04, 0x12
        /*0026*/ 	.short	(.L_8 - .L_7)
	.align		4
.L_7:
        /*0028*/ 	.word	index@(_Z21kernel_backprojectionPfS_ffffiffifiii)
        /*002c*/ 	.word	0x00000020
.L_8:


//--------------------- .nv.compat                --------------------------
	.section	.nv.compat,"",@"SHT_CUDA_COMPAT_INFO"
	.align	4
        /*0000*/ 	.byte	0x02, 0x09, 0x00, 0x00, 0x02, 0x02, 0x01, 0x00, 0x02, 0x05, 0x05, 0x00, 0x03, 0x07, 0x01, 0x01
        /*0010*/ 	.byte	0x02, 0x03, 0x00, 0x00, 0x02, 0x06, 0x01, 0x00, 0x04, 0x0b, 0x08, 0x00, 0x01, 0x00, 0x00, 0x00
        /*0020*/ 	.byte	0x00, 0x00, 0x00, 0x00


//--------------------- .nv.info._Z21kernel_backprojectionPfS_ffffiffifiii --------------------------
	.section	.nv.info._Z21kernel_backprojectionPfS_ffffiffifiii,"",@"SHT_CUDA_INFO"
	.sectionflags	@""
	.align	4


	//----- nvinfo : EIATTR_CUDA_API_VERSION
	.align		4
        /*0000*/ 	.byte	0x04, 0x37
        /*0002*/ 	.short	(.L_10 - .L_9)
.L_9:
        /*0004*/ 	.word	0x00000082


	//----- nvinfo : EIATTR_KPARAM_INFO
	.align		4
.L_10:
        /*0008*/ 	.byte	0x04, 0x17
        /*000a*/ 	.short	(.L_12 - .L_11)
.L_11:
        /*000c*/ 	.word	0x00000000
        /*0010*/ 	.short	0x000d
        /*0012*/ 	.short	0x003c
        /*0014*/ 	.byte	0x00, 0xf0, 0x11, 0x00


	//----- nvinfo : EIATTR_KPARAM_INFO
	.align		4
.L_12:
        /*0018*/ 	.byte	0x04, 0x17
        /*001a*/ 	.short	(.L_14 - .L_13)
.L_13:
        /*001c*/ 	.word	0x00000000
        /*0020*/ 	.short	0x000c
        /*0022*/ 	.short	0x0038
        /*0024*/ 	.byte	0x00, 0xf0, 0x11, 0x00


	//----- nvinfo : EIATTR_KPARAM_INFO
	.align		4
.L_14:
        /*0028*/ 	.byte	0x04, 0x17
        /*002a*/ 	.short	(.L_16 - .L_15)
.L_15:
        /*002c*/ 	.word	0x00000000
        /*0030*/ 	.short	0x000b
        /*0032*/ 	.short	0x0034
        /*0034*/ 	.byte	0x00, 0xf0, 0x11, 0x00


	//----- nvinfo : EIATTR_KPARAM_INFO
	.align		4
.L_16:
        /*0038*/ 	.byte	0x04, 0x17
        /*003a*/ 	.short	(.L_18 - .L_17)
.L_17:
        /*003c*/ 	.word	0x00000000
        /*0040*/ 	.short	0x000a
        /*0042*/ 	.short	0x0030
        /*0044*/ 	.byte	0x00, 0xf0, 0x11, 0x00


	//----- nvinfo : EIATTR_KPARAM_INFO
	.align		4
.L_18:
        /*0048*/ 	.byte	0x04, 0x17
        /*004a*/ 	.short	(.L_20 - .L_19)
.L_19:
        /*004c*/ 	.word	0x00000000
        /*0050*/ 	.short	0x0009
        /*0052*/ 	.short	0x002c
        /*0054*/ 	.byte	0x00, 0xf0, 0x11, 0x00


	//----- nvinfo : EIATTR_KPARAM_INFO
	.align		4
.L_20:
        /*0058*/ 	.byte	0x04, 0x17
        /*005a*/ 	.short	(.L_22 - .L_21)
.L_21:
        /*005c*/ 	.word	0x00000000
        /*0060*/ 	.short	0x0008
        /*0062*/ 	.short	0x0028
        /*0064*/ 	.byte	0x00, 0xf0, 0x11, 0x00


	//----- nvinfo : EIATTR_KPARAM_INFO
	.align		4
.L_22:
        /*0068*/ 	.byte	0x04, 0x17
        /*006a*/ 	.short	(.L_24 - .L_23)
.L_23:
        /*006c*/ 	.word	0x00000000
        /*0070*/ 	.short	0x0007
        /*0072*/ 	.short	0x0024
        /*0074*/ 	.byte	0x00, 0xf0, 0x11, 0x00


	//----- nvinfo : EIATTR_KPARAM_INFO
	.align		4
.L_24:
        /*0078*/ 	.byte	0x04, 0x17
        /*007a*/ 	.short	(.L_26 - .L_25)
.L_25:
        /*007c*/ 	.word	0x00000000
        /*0080*/ 	.short	0x0006
        /*0082*/ 	.short	0x0020
        /*0084*/ 	.byte	0x00, 0xf0, 0x11, 0x00


	//----- nvinfo : EIATTR_KPARAM_INFO
	.align		4
.L_26:
        /*0088*/ 	.byte	0x04, 0x17
        /*008a*/ 	.short	(.L_28 - .L_27)
.L_27:
        /*008c*/ 	.word	0x00000000
        /*0090*/ 	.short	0x0005
        /*0092*/ 	.short	0x001c
        /*0094*/ 	.byte	0x00, 0xf0, 0x11, 0x00


	//----- nvinfo : EIATTR_KPARAM_INFO
	.align		4
.L_28:
        /*0098*/ 	.byte	0x04, 0x17
        /*009a*/ 	.short	(.L_30 - .L_29)
.L_29:
        /*009c*/ 	.word	0x00000000
        /*00a0*/ 	.short	0x0004
        /*00a2*/ 	.short	0x0018
        /*00a4*/ 	.byte	0x00, 0xf0, 0x11, 0x00


	//----- nvinfo : EIATTR_KPARAM_INFO
	.align		4
.L_30:
        /*00a8*/ 	.byte	0x04, 0x17
        /*00aa*/ 	.short	(.L_32 - .L_31)
.L_31:
        /*00ac*/ 	.word	0x00000000
        /*00b0*/ 	.short	0x0003
        /*00b2*/ 	.short	0x0014
        /*00b4*/ 	.byte	0x00, 0xf0, 0x11, 0x00


	//----- nvinfo : EIATTR_KPARAM_INFO
	.align		4
.L_32:
        /*00b8*/ 	.byte	0x04, 0x17
        /*00ba*/ 	.short	(.L_34 - .L_33)
.L_33:
        /*00bc*/ 	.word	0x00000000
        /*00c0*/ 	.short	0x0002
        /*00c2*/ 	.short	0x0010
        /*00c4*/ 	.byte	0x00, 0xf0, 0x11, 0x00


	//----- nvinfo : EIATTR_KPARAM_INFO
	.align		4
.L_34:
        /*00c8*/ 	.byte	0x04, 0x17
        /*00ca*/ 	.short	(.L_36 - .L_35)
.L_35:
        /*00cc*/ 	.word	0x00000000
        /*00d0*/ 	.short	0x0001
        /*00d2*/ 	.short	0x0008
        /*00d4*/ 	.byte	0x00, 0xf5, 0x21, 0x00


	//----- nvinfo : EIATTR_KPARAM_INFO
	.align		4
.L_36:
        /*00d8*/ 	.byte	0x04, 0x17
        /*00da*/ 	.short	(.L_38 - .L_37)
.L_37:
        /*00dc*/ 	.word	0x00000000
        /*00e0*/ 	.short	0x0000
        /*00e2*/ 	.short	0x0000
        /*00e4*/ 	.byte	0x00, 0xf5, 0x21, 0x00


	//----- nvinfo : EIATTR_SPARSE_MMA_MASK
	.align		4
.L_38:
        /*00e8*/ 	.byte	0x03, 0x50
        /*00ea*/ 	.short	0x0000


	//----- nvinfo : EIATTR_MAXREG_COUNT
	.align		4
        /*00ec*/ 	.byte	0x03, 0x1b
        /*00ee*/ 	.short	0x00ff


	//----- nvinfo : EIATTR_MERCURY_ISA_VERSION
	.align		4
        /*00f0*/ 	.byte	0x03, 0x5f
        /*00f2*/ 	.short	0x0101


	//----- nvinfo : EIATTR_VRC_CTA_INIT_COUNT
	.align		4
        /*00f4*/ 	.byte	0x02, 0x4a
	.zero		1
	.zero		1


	//----- nvinfo : EIATTR_EXIT_INSTR_OFFSETS
	.align		4
        /*00f8*/ 	.byte	0x04, 0x1c
        /*00fa*/ 	.short	(.L_40 - .L_39)


	//   ....[0]....
.L_39:
        /*00fc*/ 	.word	0x00000100


	//   ....[1]....
        /*0100*/ 	.word	0x00001690


	//   ....[2]....
        /*0104*/ 	.word	0x00003090


	//----- nvinfo : EIATTR_CRS_STACK_SIZE
	.align		4
.L_40:
        /*0108*/ 	.byte	0x04, 0x1e
        /*010a*/ 	.short	(.L_42 - .L_41)
.L_41:
        /*010c*/ 	.word	0x00000000


	//----- nvinfo : EIATTR_CBANK_PARAM_SIZE
	.align		4
.L_42:
        /*0110*/ 	.byte	0x03, 0x19
        /*0112*/ 	.short	0x0040


	//----- nvinfo : EIATTR_PARAM_CBANK
	.align		4
        /*0114*/ 	.byte	0x04, 0x0a
        /*0116*/ 	.short	(.L_44 - .L_43)
	.align		4
.L_43:
        /*0118*/ 	.word	index@(.nv.constant0._Z21kernel_backprojectionPfS_ffffiffifiii)
        /*011c*/ 	.short	0x0380
        /*011e*/ 	.short	0x0040


	//----- nvinfo : EIATTR_SW_WAR
	.align		4
.L_44:
        /*0120*/ 	.byte	0x04, 0x36
        /*0122*/ 	.short	(.L_46 - .L_45)
.L_45:
        /*0124*/ 	.word	0x00000008
.L_46:


//--------------------- .nv.callgraph             --------------------------
	.section	.nv.callgraph,"",@"SHT_CUDA_CALLGRAPH"
	.align	4
	.sectionentsize	8
	.align		4
        /*0000*/ 	.word	0x00000000
	.align		4
        /*0004*/ 	.word	0xffffffff
	.align		4
        /*0008*/ 	.word	0x00000000
	.align		4
        /*000c*/ 	.word	0xfffffffe
	.align		4
        /*0010*/ 	.word	0x00000000
	.align		4
        /*0014*/ 	.word	0xfffffffd
	.align		4
        /*0018*/ 	.word	0x00000000
	.align		4
        /*001c*/ 	.word	0xfffffffc


//--------------------- .nv.constant4             --------------------------
	.section	.nv.constant4,"a",@progbits
	.align	8
	.align		8
.nv.constant4:
        /*0000*/ 	.dword	__cudart_i2opi_f


//--------------------- .text._Z21kernel_backprojectionPfS_ffffiffifiii --------------------------
	.section	.text._Z21kernel_backprojectionPfS_ffffiffifiii,"ax",@progbits
	.align	128
        .global         _Z21kernel_backprojectionPfS_ffffiffifiii
        .type           _Z21kernel_backprojectionPfS_ffffiffifiii,@function
        .size           _Z21kernel_backprojectionPfS_ffffiffifiii,(.L_x_78 - _Z21kernel_backprojectionPfS_ffffiffifiii)
        .other          _Z21kernel_backprojectionPfS_ffffiffifiii,@"STO_CUDA_ENTRY STV_DEFAULT"
_Z21kernel_backprojectionPfS_ffffiffifiii:
.text._Z21kernel_backprojectionPfS_ffffiffifiii:
[----:B------:R-:W0:Y:S01]  /*0000*/  LDC R1, c[0x0][0x37c] ;  /* 0x0000df00ff017b82 */ /* 0x000e220000000800 */
[----:B------:R-:W1:Y:S01]  /*0010*/  S2R R12, SR_CTAID.Y ;  /* 0x00000000000c7919 */ /* 0x000e620000002600 */
[----:B------:R-:W2:Y:S01]  /*0020*/  LDCU.64 UR6, c[0x0][0x3b8] ;  /* 0x00007700ff0677ac */ /* 0x000ea20008000a00 */
[----:B0-----:R-:W-:Y:S01]  /*0030*/  IADD3 R1, PT, PT, R1, -0x20, RZ ;  /* 0xffffffe001017810 */ /* 0x001fe20007ffe0ff */
[----:B------:R-:W1:Y:S01]  /*0040*/  S2R R5, SR_TID.Y ;  /* 0x0000000000057919 */ /* 0x000e620000002200 */
[----:B------:R-:W0:Y:S01]  /*0050*/  LDCU UR5, c[0x0][0x3b4] ;  /* 0x00007680ff0577ac */ /* 0x000e220008000800 */
[----:B------:R-:W3:Y:S01]  /*0060*/  S2R R10, SR_CTAID.X ;  /* 0x00000000000a7919 */ /* 0x000ee20000002500 */
[----:B------:R-:W3:Y:S01]  /*0070*/  S2R R3, SR_TID.X ;  /* 0x0000000000037919 */ /* 0x000ee20000002100 */
[----:B------:R-:W4:Y:S01]  /*0080*/  S2R R11, SR_CTAID.Z ;  /* 0x00000000000b7919 */ /* 0x000f220000002700 */
[----:B------:R-:W4:Y:S01]  /*0090*/  S2R R0, SR_TID.Z ;  /* 0x0000000000007919 */ /* 0x000f220000002300 */
[----:B-1----:R-:W-:-:S05]  /*00a0*/  IMAD R12, R12, 0x10, R5 ;  /* 0x000000100c0c7824 */ /* 0x002fca00078e0205 */
[----:B--2---:R-:W-:Y:S02]  /*00b0*/  ISETP.GE.AND P0, PT, R12, UR6, PT ;  /* 0x000000060c007c0c */ /* 0x004fe4000bf06270 */
[----:B---3--:R-:W-:-:S04]  /*00c0*/  LEA R10, R10, R3, 0x4 ;  /* 0x000000030a0a7211 */ /* 0x008fc800078e20ff */
[----:B0-----:R-:W-:Y:S01]  /*00d0*/  ISETP.GE.OR P0, PT, R10, UR5, P0 ;  /* 0x000000050a007c0c */ /* 0x001fe20008706670 */
[----:B----4-:R-:W-:-:S05]  /*00e0*/  IMAD R11, R11, 0x4, R0 ;  /* 0x000000040b0b7824 */ /* 0x010fca00078e0200 */
[----:B------:R-:W-:-:S13]  /*00f0*/  ISETP.GE.OR P0, PT, R11, UR7, P0 ;  /* 0x000000070b007c0c */ /* 0x000fda0008706670 */
[----:B------:R-:W-:Y:S05]  /*0100*/  @P0 EXIT ;  /* 0x000000000000094d */ /* 0x000fea0003800000 */
[----:B------:R-:W0:Y:S01]  /*0110*/  LDCU UR4, c[0x0][0x390] ;  /* 0x00007200ff0477ac */ /* 0x000e220008000800 */
[----:B------:R-:W1:Y:S01]  /*0120*/  LDC.64 R22, c[0x0][0x380] ;  /* 0x0000e000ff167b82 */ /* 0x000e620000000a00 */
[----:B------:R-:W-:Y:S01]  /*0130*/  IMAD R5, R11, UR6, R12 ;  /* 0x000000060b057c24 */ /* 0x000fe2000f8e020c */
[----:B------:R-:W-:Y:S01]  /*0140*/  UMOV UR8, 0x54442d18 ;  /* 0x54442d1800087882 */ /* 0x000fe20000000000 */
[----:B------:R-:W-:Y:S02]  /*0150*/  UMOV UR9, 0x400921fb ;  /* 0x400921fb00097882 */ /* 0x000fe40000000000 */
[----:B------:R-:W-:Y:S01]  /*0160*/  IMAD R5, R5, UR5, R10 ;  /* 0x0000000505057c24 */ /* 0x000fe2000f8e020a */
[----:B0-----:R-:W0:Y:S03]  /*0170*/  F2F.F64.F32 R2, UR4 ;  /* 0x0000000400027d10 */ /* 0x001e260008201800 */
[----:B-1----:R-:W-:Y:S01]  /*0180*/  IMAD.WIDE R22, R5, 0x4, R22 ;  /* 0x0000000405167825 */ /* 0x002fe200078e0216 */
[----:B0-----:R-:W-:Y:S01]  /*0190*/  DADD R2, R2, UR8 ;  /* 0x0000000802027e29 */ /* 0x001fe20008000000 */
[----:B------:R-:W0:Y:S05]  /*01a0*/  LDCU.64 UR8, c[0x0][0x358] ;  /* 0x00006b00ff0877ac */ /* 0x000e2a0008000a00 */
[----:B------:R-:W1:Y:S01]  /*01b0*/  F2F.F32.F64 R13, R2 ;  /* 0x00000002000d7310 */ /* 0x000e620000301000 */
[----:B0-----:R0:W-:Y:S01]  /*01c0*/  STG.E desc[UR8][R22.64], RZ ;  /* 0x000000ff16007986 */ /* 0x0011e2000c101908 */
[C---:B-1----:R-:W-:Y:S01]  /*01d0*/  FMUL R0, R13.reuse, 0.63661974668502807617 ;  /* 0x3f22f9830d007820 */ /* 0x042fe20000400000 */
[----:B------:R-:W-:-:S05]  /*01e0*/  FSETP.GE.AND P0, PT, |R13|, 105615, PT ;  /* 0x47ce47800d00780b */ /* 0x000fca0003f06200 */
[----:B------:R-:W1:Y:S02]  /*01f0*/  F2I.NTZ R0, R0 ;  /* 0x0000000000007305 */ /* 0x000e640000203100 */
[-C--:B-1----:R-:W-:Y:S02]  /*0200*/  I2FP.F32.S32 R8, R0.reuse ;  /* 0x0000000000087245 */ /* 0x082fe40000201400 */
[----:B------:R-:W-:-:S03]  /*0210*/  MOV R14, R0 ;  /* 0x00000000000e7202 */ /* 0x000fc60000000f00 */
[----:B------:R-:W-:-:S04]  /*0220*/  FFMA R5, R8, -1.5707962512969970703, R13 ;  /* 0xbfc90fda08057823 */ /* 0x000fc8000000000d */
[----:B------:R-:W-:-:S04]  /*0230*/  FFMA R5, R8, -7.5497894158615963534e-08, R5 ;  /* 0xb3a2216808057823 */ /* 0x000fc80000000005 */
[----:B------:R-:W-:-:S04]  /*0240*/  FFMA R8, R8, -5.3903029534742383927e-15, R5 ;  /* 0xa7c234c508087823 */ /* 0x000fc80000000005 */
[----:B------:R-:W-:Y:S01]  /*0250*/  IMAD.MOV.U32 R2, RZ, RZ, R8 ;  /* 0x000000ffff027224 */ /* 0x000fe200078e0008 */
[----:B0-----:R-:W-:Y:S06]  /*0260*/  @!P0 BRA `(.L_x_0) ;  /* 0x0000000000dc8947 */ /* 0x001fec0003800000 */
[----:B------:R-:W-:-:S13]  /*0270*/  FSETP.NEU.AND P1, PT, |R13|, +INF , PT ;  /* 0x7f8000000d00780b */ /* 0x000fda0003f2d200 */
[----:B------:R-:W-:Y:S01]  /*0280*/  @!P1 FMUL R2, RZ, R13 ;  /* 0x0000000dff029220 */ /* 0x000fe20000400000 */
[----:B------:R-:W-:Y:S01]  /*0290*/  @!P1 MOV R0, RZ ;  /* 0x000000ff00009202 */ /* 0x000fe20000000f00 */
[----:B------:R-:W-:Y:S06]  /*02a0*/  @!P1 BRA `(.L_x_0) ;  /* 0x0000000000cc9947 */ /* 0x000fec0003800000 */
[----:B------:R-:W-:Y:S02]  /*02b0*/  IMAD.SHL.U32 R2, R13, 0x100, RZ ;  /* 0x000001000d027824 */ /* 0x000fe400078e00ff */
[----:B------:R-:W-:Y:S02]  /*02c0*/  HFMA2 R4, -RZ, RZ, 0, 0 ;  /* 0x00000000ff047431 */ /* 0x000fe400000001ff */
[----:B------:R-:W-:Y:S01]  /*02d0*/  IMAD.MOV.U32 R15, RZ, RZ, RZ ;  /* 0x000000ffff0f7224 */ /* 0x000fe200078e00ff */
[----:B------:R-:W-:Y:S01]  /*02e0*/  MOV R0, R1 ;  /* 0x0000000100007202 */ /* 0x000fe20000000f00 */
[----:B------:R-:W0:Y:S01]  /*02f0*/  LDCU.64 UR10, c[0x4][URZ] ;  /* 0x01000000ff0a77ac */ /* 0x000e220008000a00 */
[----:B------:R-:W-:Y:S01]  /*0300*/  LOP3.LUT R5, R2, 0x80000000, RZ, 0xfc, !PT ;  /* 0x8000000002057812 */ /* 0x000fe200078efcff */
[----:B------:R-:W-:-:S06]  /*0310*/  UMOV UR4, URZ ;  /* 0x000000ff00047c82 */ /* 0x000fcc0008000000 */
.L_x_1:
[----:B0-----:R-:W-:Y:S01]  /*0320*/  IMAD.U32 R6, RZ, RZ, UR10 ;  /* 0x0000000aff067e24 */ /* 0x001fe2000f8e00ff */
[----:B------:R-:W-:-:S05]  /*0330*/  MOV R7, UR11 ;  /* 0x0000000b00077c02 */ /* 0x000fca0008000f00 */
[----:B------:R-:W2:Y:S01]  /*0340*/  LDG.E.CONSTANT R2, desc[UR8][R6.64] ;  /* 0x0000000806027981 */ /* 0x000ea2000c1e9900 */
[----:B------:R-:W-:Y:S02]  /*0350*/  UIADD3 UR10, UP0, UPT, UR10, 0x4, URZ ;  /* 0x000000040a0a7890 */ /* 0x000fe4000ff1e0ff */
[----:B------:R-:W-:Y:S02]  /*0360*/  UIADD3 UR4, UPT, UPT, UR4, 0x1, URZ ;  /* 0x0000000104047890 */ /* 0x000fe4000fffe0ff */
[----:B------:R-:W-:Y:S02]  /*0370*/  UIADD3.X UR11, UPT, UPT, URZ, UR11, URZ, UP0, !UPT ;  /* 0x0000000bff0b7290 */ /* 0x000fe400087fe4ff */
[----:B------:R-:W-:Y:S01]  /*0380*/  UISETP.NE.AND UP0, UPT, UR4, 0x6, UPT ;  /* 0x000000060400788c */ /* 0x000fe2000bf05270 */
[----:B--2---:R-:W-:-:S03]  /*0390*/  IMAD.WIDE.U32 R2, R2, R5, RZ ;  /* 0x0000000502027225 */ /* 0x004fc600078e00ff */
[----:B------:R-:W-:-:S05]  /*03a0*/  IADD3 R9, P1, PT, R2, R4, RZ ;  /* 0x0000000402097210 */ /* 0x000fca0007f3e0ff */
[----:B------:R0:W-:Y:S01]  /*03b0*/  STL [R0], R9 ;  /* 0x0000000900007387 */ /* 0x0001e20000100800 */
[----:B------:R-:W-:Y:S01]  /*03c0*/  IMAD.X R4, R3, 0x1, R15, P1 ;  /* 0x0000000103047824 */ /* 0x000fe200008e060f */
[----:B0-----:R-:W-:Y:S01]  /*03d0*/  IADD3 R0, PT, PT, R0, 0x4, RZ ;  /* 0x0000000400007810 */ /* 0x001fe20007ffe0ff */
[----:B------:R-:W-:Y:S06]  /*03e0*/  BRA.U UP0, `(.L_x_1) ;  /* 0xfffffffd00cc7547 */ /* 0x000fec000b83ffff */
[----:B------:R-:W-:Y:S01]  /*03f0*/  SHF.R.U32.HI R6, RZ, 0x17, R13 ;  /* 0x00000017ff067819 */ /* 0x000fe2000001160d */
[----:B------:R0:W-:Y:S03]  /*0400*/  STL [R1+0x18], R4 ;  /* 0x0000180401007387 */ /* 0x0001e60000100800 */
[C---:B------:R-:W-:Y:S02]  /*0410*/  LOP3.LUT R0, R6.reuse, 0xe0, RZ, 0xc0, !PT ;  /* 0x000000e006007812 */ /* 0x040fe400078ec0ff */
[----:B------:R-:W-:-:S03]  /*0420*/  LOP3.LUT P1, RZ, R6, 0x1f, RZ, 0xc0, !PT ;  /* 0x0000001f06ff7812 */ /* 0x000fc6000782c0ff */
[----:B------:R-:W-:-:S05]  /*0430*/  VIADD R0, R0, 0xffffff80 ;  /* 0xffffff8000007836 */ /* 0x000fca0000000000 */
[----:B------:R-:W-:-:S05]  /*0440*/  SHF.R.U32.HI R0, RZ, 0x5, R0 ;  /* 0x00000005ff007819 */ /* 0x000fca0000011600 */
[----:B------:R-:W-:-:S05]  /*0450*/  IMAD R9, R0, -0x4, R1 ;  /* 0xfffffffc00097824 */ /* 0x000fca00078e0201 */
[----:B------:R-:W2:Y:S04]  /*0460*/  LDL R3, [R9+0x18] ;  /* 0x0000180009037983 */ /* 0x000ea80000100800 */
[----:B------:R-:W2:Y:S04]  /*0470*/  LDL R2, [R9+0x14] ;  /* 0x0000140009027983 */ /* 0x000ea80000100800 */
[----:B------:R-:W3:Y:S01]  /*0480*/  @P1 LDL R5, [R9+0x10] ;  /* 0x0000100009051983 */ /* 0x000ee20000100800 */
[----:B------:R-:W-:Y:S01]  /*0490*/  LOP3.LUT R0, R6, 0x1f, RZ, 0xc0, !PT ;  /* 0x0000001f06007812 */ /* 0x000fe200078ec0ff */
[----:B------:R-:W-:Y:S01]  /*04a0*/  UMOV UR10, 0x54442d19 ;  /* 0x54442d19000a7882 */ /* 0x000fe20000000000 */
[----:B------:R-:W-:-:S02]  /*04b0*/  UMOV UR11, 0x3bf921fb ;  /* 0x3bf921fb000b7882 */ /* 0x000fc40000000000 */
[-C--:B--2---:R-:W-:Y:S02]  /*04c0*/  @P1 SHF.L.W.U32.HI R3, R2, R0.reuse, R3 ;  /* 0x0000000002031219 */ /* 0x084fe40000010e03 */
[----:B---3--:R-:W-:Y:S02]  /*04d0*/  @P1 SHF.L.W.U32.HI R2, R5, R0, R2 ;  /* 0x0000000005021219 */ /* 0x008fe40000010e02 */
[----:B------:R-:W-:Y:S02]  /*04e0*/  ISETP.GE.AND P1, PT, R13, RZ, PT ;  /* 0x000000ff0d00720c */ /* 0x000fe40003f26270 */
[C---:B------:R-:W-:Y:S02]  /*04f0*/  SHF.L.W.U32.HI R0, R2.reuse, 0x2, R3 ;  /* 0x0000000202007819 */ /* 0x040fe40000010e03 */
[----:B------:R-:W-:Y:S02]  /*0500*/  SHF.L.U32 R2, R2, 0x2, RZ ;  /* 0x0000000202027819 */ /* 0x000fe400000006ff */
[----:B------:R-:W-:-:S02]  /*0510*/  SHF.R.S32.HI R5, RZ, 0x1f, R0 ;  /* 0x0000001fff057819 */ /* 0x000fc40000011400 */
[----:B------:R-:W-:Y:S02]  /*0520*/  SHF.R.U32.HI R3, RZ, 0x1e, R3 ;  /* 0x0000001eff037819 */ /* 0x000fe40000011603 */
[C---:B------:R-:W-:Y:S02]  /*0530*/  LOP3.LUT R6, R5.reuse, R2, RZ, 0x3c, !PT ;  /* 0x0000000205067212 */ /* 0x040fe400078e3cff */
[----:B------:R-:W-:Y:S02]  /*0540*/  LOP3.LUT R7, R5, R0, RZ, 0x3c, !PT ;  /* 0x0000000005077212 */ /* 0x000fe400078e3cff */
[C---:B------:R-:W-:Y:S02]  /*0550*/  LOP3.LUT R2, R0.reuse, R13, RZ, 0x3c, !PT ;  /* 0x0000000d00027212 */ /* 0x040fe400078e3cff */
[----:B------:R-:W-:Y:S02]  /*0560*/  LEA.HI R0, R0, R3, RZ, 0x1 ;  /* 0x0000000300007211 */ /* 0x000fe400078f08ff */
[----:B------:R-:W0:Y:S01]  /*0570*/  I2F.F64.S64 R6, R6 ;  /* 0x0000000600067312 */ /* 0x000e220000301c00 */
[----:B------:R-:W-:-:S02]  /*0580*/  ISETP.GE.AND P2, PT, R2, RZ, PT ;  /* 0x000000ff0200720c */ /* 0x000fc40003f46270 */
[----:B------:R-:W-:-:S05]  /*0590*/  IMAD.MOV R2, RZ, RZ, -R0 ;  /* 0x000000ffff027224 */ /* 0x000fca00078e0a00 */
[----:B------:R-:W-:Y:S01]  /*05a0*/  @!P1 MOV R0, R2 ;  /* 0x0000000200009202 */ /* 0x000fe20000000f00 */
[----:B0-----:R-:W-:-:S10]  /*05b0*/  DMUL R4, R6, UR10 ;  /* 0x0000000a06047c28 */ /* 0x001fd40008000000 */
[----:B------:R-:W0:Y:S02]  /*05c0*/  F2F.F32.F64 R4, R4 ;  /* 0x0000000400047310 */ /* 0x000e240000301000 */
[----:B0-----:R-:W-:-:S07]  /*05d0*/  FSEL R2, -R4, R4, !P2 ;  /* 0x0000000404027208 */ /* 0x001fce0005000100 */
.L_x_0:
[----:B------:R-:W-:Y:S02]  /*05e0*/  IMAD.MOV.U32 R7, RZ, RZ, 0x37cbac00 ;  /* 0x37cbac00ff077424 */ /* 0x000fe400078e00ff */
[----:B------:R-:W-:Y:S01]  /*05f0*/  FMUL R3, R2, R2 ;  /* 0x0000000202037220 */ /* 0x000fe20000400000 */
[C---:B------:R-:W-:Y:S01]  /*0600*/  LOP3.LUT R5, R0.reuse, 0x1, RZ, 0xc0, !PT ;  /* 0x0000000100057812 */ /* 0x040fe200078ec0ff */
[----:B------:R-:W-:Y:S01]  /*0610*/  VIADD R0, R0, 0x1 ;  /* 0x0000000100007836 */ /* 0x000fe20000000000 */
[----:B------:R-:W-:Y:S01]  /*0620*/  MOV R15, 0x3e2aaaa8 ;  /* 0x3e2aaaa8000f7802 */ /* 0x000fe20000000f00 */
[----:B------:R-:W-:Y:S01]  /*0630*/  FFMA R4, R3, R7, -0.0013887860113754868507 ;  /* 0xbab607ed03047423 */ /* 0x000fe20000000007 */
[----:B------:R-:W-:Y:S02]  /*0640*/  ISETP.NE.U32.AND P1, PT, R5, 0x1, PT ;  /* 0x000000010500780c */ /* 0x000fe40003f25070 */
[----:B------:R-:W-:Y:S02]  /*0650*/  MOV R5, 0x3c0885e4 ;  /* 0x3c0885e400057802 */ /* 0x000fe40000000f00 */
[----:B------:R-:W-:-:S02]  /*0660*/  FSEL R4, R4, -0.00019574658654164522886, P1 ;  /* 0xb94d415304047808 */ /* 0x000fc40000800000 */
[----:B------:R-:W-:Y:S02]  /*0670*/  FSEL R6, R5, 0.041666727513074874878, !P1 ;  /* 0x3d2aaabb05067808 */ /* 0x000fe40004800000 */
[----:B------:R-:W-:Y:S02]  /*0680*/  LOP3.LUT P2, RZ, R0, 0x2, RZ, 0xc0, !PT ;  /* 0x0000000200ff7812 */ /* 0x000fe4000784c0ff */
[----:B------:R-:W-:Y:S01]  /*0690*/  FSEL R0, R2, 1, !P1 ;  /* 0x3f80000002007808 */ /* 0x000fe20004800000 */
[----:B------:R-:W-:Y:S01]  /*06a0*/  FFMA R4, R3, R4, R6 ;  /* 0x0000000403047223 */ /* 0x000fe20000000006 */
[----:B------:R-:W-:-:S03]  /*06b0*/  FSEL R17, -R15, -0.4999999701976776123, !P1 ;  /* 0xbeffffff0f117808 */ /* 0x000fc60004800100 */
[C---:B------:R-:W-:Y:S02]  /*06c0*/  FFMA R9, R3.reuse, R0, RZ ;  /* 0x0000000003097223 */ /* 0x040fe400000000ff */
[----:B------:R-:W-:-:S04]  /*06d0*/  FFMA R4, R3, R4, R17 ;  /* 0x0000000403047223 */ /* 0x000fc80000000011 */
[----:B------:R-:W-:-:S04]  /*06e0*/  FFMA R16, R9, R4, R0 ;  /* 0x0000000409107223 */ /* 0x000fc80000000000 */
[----:B------:R-:W-:Y:S01]  /*06f0*/  @P2 FADD R16, RZ, -R16 ;  /* 0x80000010ff102221 */ /* 0x000fe20000000000 */
[----:B------:R-:W-:Y:S06]  /*0700*/  @!P0 BRA `(.L_x_2) ;  /* 0x0000000000cc8947 */ /* 0x000fec0003800000 */
[----:B------:R-:W-:-:S13]  /*0710*/  FSETP.NEU.AND P0, PT, |R13|, +INF , PT ;  /* 0x7f8000000d00780b */ /* 0x000fda0003f0d200 */
[----:B------:R-:W-:Y:S01]  /*0720*/  @!P0 FMUL R8, RZ, R13 ;  /* 0x0000000dff088220 */ /* 0x000fe20000400000 */
[----:B------:R-:W-:Y:S01]  /*0730*/  @!P0 IMAD.MOV.U32 R14, RZ, RZ, RZ ;  /* 0x000000ffff0e8224 */ /* 0x000fe200078e00ff */
[----:B------:R-:W-:Y:S06]  /*0740*/  @!P0 BRA `(.L_x_2) ;  /* 0x0000000000bc8947 */ /* 0x000fec0003800000 */
[----:B------:R-:W0:Y:S01]  /*0750*/  LDC.64 R18, c[0x4][RZ] ;  /* 0x01000000ff127b82 */ /* 0x000e220000000a00 */
[----:B------:R-:W-:Y:S01]  /*0760*/  SHF.L.U32 R2, R13, 0x8, RZ ;  /* 0x000000080d027819 */ /* 0x000fe200000006ff */
[----:B------:R-:W-:Y:S02]  /*0770*/  HFMA2 R21, -RZ, RZ, 0, 0 ;  /* 0x00000000ff157431 */ /* 0x000fe400000001ff */
[----:B------:R-:W-:Y:S02]  /*0780*/  IMAD.MOV.U32 R6, RZ, RZ, RZ ;  /* 0x000000ffff067224 */ /* 0x000fe400078e00ff */
[----:B------:R-:W-:Y:S01]  /*0790*/  IMAD.MOV.U32 R0, RZ, RZ, RZ ;  /* 0x000000ffff007224 */ /* 0x000fe200078e00ff */
[----:B------:R-:W-:-:S07]  /*07a0*/  LOP3.LUT R25, R2, 0x80000000, RZ, 0xfc, !PT ;  /* 0x8000000002197812 */ /* 0x000fce00078efcff */
.L_x_3:
[----:B0-----:R-:W-:-:S06]  /*07b0*/  IMAD.WIDE.U32 R2, R0, 0x4, R18 ;  /* 0x0000000400027825 */ /* 0x001fcc00078e0012 */
[----:B------:R-:W2:Y:S01]  /*07c0*/  LDG.E.CONSTANT R2, desc[UR8][R2.64] ;  /* 0x0000000802027981 */ /* 0x000ea2000c1e9900 */
[C---:B-1----:R-:W-:Y:S01]  /*07d0*/  LEA R4, R0.reuse, R1, 0x2 ;  /* 0x0000000100047211 */ /* 0x042fe200078e10ff */
[----:B------:R-:W-:-:S05]  /*07e0*/  VIADD R0, R0, 0x1 ;  /* 0x0000000100007836 */ /* 0x000fca0000000000 */
[----:B------:R-:W-:Y:S01]  /*07f0*/  ISETP.NE.AND P0, PT, R0, 0x6, PT ;  /* 0x000000060000780c */ /* 0x000fe20003f05270 */
[----:B--2---:R-:W-:-:S03]  /*0800*/  IMAD.WIDE.U32 R8, R2, R25, RZ ;  /* 0x0000001902087225 */ /* 0x004fc600078e00ff */
[----:B------:R-:W-:-:S04]  /*0810*/  IADD3 R17, P1, PT, R8, R6, RZ ;  /* 0x0000000608117210 */ /* 0x000fc80007f3e0ff */
[----:B------:R-:W-:Y:S01]  /*0820*/  IADD3.X R6, PT, PT, R9, R21, RZ, P1, !PT ;  /* 0x0000001509067210 */ /* 0x000fe20000ffe4ff */
[----:B------:R1:W-:Y:S04]  /*0830*/  STL [R4], R17 ;  /* 0x0000001104007387 */ /* 0x0003e80000100800 */
[----:B------:R-:W-:Y:S05]  /*0840*/  @P0 BRA `(.L_x_3) ;  /* 0xfffffffc00d80947 */ /* 0x000fea000383ffff */
[----:B-1----:R-:W-:Y:S01]  /*0850*/  SHF.R.U32.HI R4, RZ, 0x17, R13 ;  /* 0x00000017ff047819 */ /* 0x002fe2000001160d */
        /* <DEDUP_REMOVED lines=11> */
[----:B------:R-:W-:Y:S01]  /*0910*/  UMOV UR11, 0x3bf921fb ;  /* 0x3bf921fb000b7882 */ /* 0x000fe20000000000 */
[----:B------:R-:W-:-:S02]  /*0920*/  ISETP.GE.AND P1, PT, R13, RZ, PT ;  /* 0x000000ff0d00720c */ /* 0x000fc40003f26270 */
[-C--:B--2---:R-:W-:Y:S02]  /*0930*/  @P0 SHF.L.W.U32.HI R0, R3, R4.reuse, R0 ;  /* 0x0000000403000219 */ /* 0x084fe40000010e00 */
[----:B---3--:R-:W-:-:S04]  /*0940*/  @P0 SHF.L.W.U32.HI R3, R2, R4, R3 ;  /* 0x0000000402030219 */ /* 0x008fc80000010e03 */
[C---:B------:R-:W-:Y:S02]  /*0950*/  SHF.L.W.U32.HI R2, R3.reuse, 0x2, R0 ;  /* 0x0000000203027819 */ /* 0x040fe40000010e00 */
[----:B------:R-:W-:Y:S02]  /*0960*/  SHF.L.U32 R3, R3, 0x2, RZ ;  /* 0x0000000203037819 */ /* 0x000fe400000006ff */
[----:B------:R-:W-:Y:S02]  /*0970*/  SHF.R.S32.HI R4, RZ, 0x1f, R2 ;  /* 0x0000001fff047819 */ /* 0x000fe40000011402 */
[----:B------:R-:W-:Y:S02]  /*0980*/  LOP3.LUT R13, R2, R13, RZ, 0x3c, !PT ;  /* 0x0000000d020d7212 */ /* 0x000fe400078e3cff */
[C---:B------:R-:W-:Y:S02]  /*0990*/  LOP3.LUT R8, R4.reuse, R3, RZ, 0x3c, !PT ;  /* 0x0000000304087212 */ /* 0x040fe400078e3cff */
[----:B------:R-:W-:-:S02]  /*09a0*/  LOP3.LUT R9, R4, R2, RZ, 0x3c, !PT ;  /* 0x0000000204097212 */ /* 0x000fc400078e3cff */
[----:B------:R-:W-:Y:S02]  /*09b0*/  SHF.R.U32.HI R3, RZ, 0x1e, R0 ;  /* 0x0000001eff037819 */ /* 0x000fe40000011600 */
[----:B------:R-:W-:Y:S02]  /*09c0*/  ISETP.GE.AND P0, PT, R13, RZ, PT ;  /* 0x000000ff0d00720c */ /* 0x000fe40003f06270 */
[----:B------:R-:W1:Y:S01]  /*09d0*/  I2F.F64.S64 R8, R8 ;  /* 0x0000000800087312 */ /* 0x000e620000301c00 */
[----:B------:R-:W-:-:S05]  /*09e0*/  LEA.HI R14, R2, R3, RZ, 0x1 ;  /* 0x00000003020e7211 */ /* 0x000fca00078f08ff */
[----:B------:R-:W-:-:S05]  /*09f0*/  IMAD.MOV R0, RZ, RZ, -R14 ;  /* 0x000000ffff007224 */ /* 0x000fca00078e0a0e */
[----:B------:R-:W-:Y:S01]  /*0a00*/  @!P1 MOV R14, R0 ;  /* 0x00000000000e9202 */ /* 0x000fe20000000f00 */
[----:B-1----:R-:W-:-:S10]  /*0a10*/  DMUL R18, R8, UR10 ;  /* 0x0000000a08127c28 */ /* 0x002fd40008000000 */
[----:B------:R-:W1:Y:S02]  /*0a20*/  F2F.F32.F64 R18, R18 ;  /* 0x0000001200127310 */ /* 0x000e640000301000 */
[----:B01----:R-:W-:-:S07]  /*0a30*/  FSEL R8, -R18, R18, !P0 ;  /* 0x0000001212087208 */ /* 0x003fce0004000100 */
.L_x_2:
[----:B------:R-:W-:Y:S01]  /*0a40*/  FMUL R2, R8, R8 ;  /* 0x0000000808027220 */ /* 0x000fe20000400000 */
[C---:B------:R-:W-:Y:S01]  /*0a50*/  LOP3.LUT R0, R14.reuse, 0x1, RZ, 0xc0, !PT ;  /* 0x000000010e007812 */ /* 0x040fe200078ec0ff */
[----:B------:R-:W-:Y:S01]  /*0a60*/  ULEA.HI UR4, UR5, UR5, URZ, 0x1 ;  /* 0x0000000505047291 */ /* 0x000fe2000f8f08ff */
[----:B------:R-:W-:Y:S01]  /*0a70*/  LOP3.LUT P1, RZ, R14, 0x2, RZ, 0xc0, !PT ;  /* 0x000000020eff7812 */ /* 0x000fe2000782c0ff */
[----:B------:R-:W-:Y:S01]  /*0a80*/  FFMA R7, R2, R7, -0.0013887860113754868507 ;  /* 0xbab607ed02077423 */ /* 0x000fe20000000007 */
[----:B------:R-:W-:Y:S01]  /*0a90*/  ISETP.NE.U32.AND P0, PT, R0, 0x1, PT ;  /* 0x000000010000780c */ /* 0x000fe20003f05070 */
[----:B------:R-:W-:Y:S01]  /*0aa0*/  USHF.R.U32.HI UR5, URZ, 0x1, UR6 ;  /* 0x00000001ff057899 */ /* 0x000fe20008011606 */
[----:B------:R-:W-:Y:S01]  /*0ab0*/  BSSY.RECONVERGENT B2, `(.L_x_4) ;  /* 0x0000034000027945 */ /* 0x000fe20003800200 */
[----:B------:R-:W-:Y:S01]  /*0ac0*/  USHF.R.S32.HI UR4, URZ, 0x1, UR4 ;  /* 0x00000001ff047899 */ /* 0x000fe20008011404 */
[----:B------:R-:W-:Y:S02]  /*0ad0*/  FSEL R5, R5, 0.041666727513074874878, P0 ;  /* 0x3d2aaabb05057808 */ /* 0x000fe40000000000 */
[----:B------:R-:W-:Y:S01]  /*0ae0*/  FSEL R7, R7, -0.00019574658654164522886, !P0 ;  /* 0xb94d415307077808 */ /* 0x000fe20004000000 */
[----:B------:R-:W-:Y:S01]  /*0af0*/  VIADD R12, R12, -UR5 ;  /* 0x800000050c0c7c36 */ /* 0x000fe20008000000 */
[----:B------:R-:W-:-:S02]  /*0b00*/  FSEL R15, -R15, -0.4999999701976776123, P0 ;  /* 0xbeffffff0f0f7808 */ /* 0x000fc40000000100 */
[----:B------:R-:W-:Y:S01]  /*0b10*/  FSEL R0, R8, 1, P0 ;  /* 0x3f80000008007808 */ /* 0x000fe20000000000 */
[----:B------:R-:W-:Y:S01]  /*0b20*/  FFMA R5, R2, R7, R5 ;  /* 0x0000000702057223 */ /* 0x000fe20000000005 */
[----:B------:R-:W-:Y:S01]  /*0b30*/  IADD3 R10, PT, PT, R10, -UR4, RZ ;  /* 0x800000040a0a7c10 */ /* 0x000fe2000fffe0ff */
[----:B------:R-:W0:Y:S01]  /*0b40*/  LDCU UR5, c[0x0][0x398] ;  /* 0x00007300ff0577ac */ /* 0x000e220008000800 */
[----:B------:R-:W-:Y:S01]  /*0b50*/  I2FP.F32.S32 R12, R12 ;  /* 0x0000000c000c7245 */ /* 0x000fe20000201400 */
[C---:B------:R-:W-:Y:S01]  /*0b60*/  FFMA R5, R2.reuse, R5, R15 ;  /* 0x0000000502057223 */ /* 0x040fe2000000000f */
[----:B------:R-:W-:Y:S01]  /*0b70*/  FFMA R3, R2, R0, RZ ;  /* 0x0000000002037223 */ /* 0x000fe200000000ff */
[----:B------:R-:W1:Y:S01]  /*0b80*/  LDCU UR4, c[0x0][0x394] ;  /* 0x00007280ff0477ac */ /* 0x000e620008000800 */
[----:B------:R-:W-:Y:S01]  /*0b90*/  I2FP.F32.S32 R10, R10 ;  /* 0x0000000a000a7245 */ /* 0x000fe20000201400 */
[----:B------:R-:W-:Y:S01]  /*0ba0*/  FADD R7, R12, 0.5 ;  /* 0x3f0000000c077421 */ /* 0x000fe20000000000 */
[----:B------:R-:W-:-:S03]  /*0bb0*/  FFMA R0, R3, R5, R0 ;  /* 0x0000000503007223 */ /* 0x000fc60000000000 */
[----:B------:R-:W-:Y:S01]  /*0bc0*/  FADD R5, R10, 0.5 ;  /* 0x3f0000000a057421 */ /* 0x000fe20000000000 */
[----:B------:R-:W-:Y:S01]  /*0bd0*/  FADD R9, R7, -0.5 ;  /* 0xbf00000007097421 */ /* 0x000fe20000000000 */
[----:B------:R-:W-:Y:S02]  /*0be0*/  @P1 FADD R0, RZ, -R0 ;  /* 0x80000000ff001221 */ /* 0x000fe40000000000 */
[----:B------:R-:W-:Y:S02]  /*0bf0*/  FADD R3, R5, -0.5 ;  /* 0xbf00000005037421 */ /* 0x000fe40000000000 */
[----:B------:R-:W-:-:S04]  /*0c00*/  FMUL R13, R0, R9 ;  /* 0x00000009000d7220 */ /* 0x000fc80000400000 */
[-C--:B------:R-:W-:Y:S01]  /*0c10*/  FFMA R13, R16, R3.reuse, R13 ;  /* 0x00000003100d7223 */ /* 0x080fe2000000000d */
[----:B------:R-:W-:-:S03]  /*0c20*/  FMUL R3, R0, R3 ;  /* 0x0000000300037220 */ /* 0x000fc60000400000 */
[----:B-1----:R-:W-:Y:S01]  /*0c30*/  FADD R25, R13, UR4 ;  /* 0x000000040d197e21 */ /* 0x002fe20008000000 */
[----:B------:R-:W-:Y:S01]  /*0c40*/  FFMA R3, R16, R9, -R3 ;  /* 0x0000000910037223 */ /* 0x000fe20000000803 */
[----:B------:R-:W-:Y:S01]  /*0c50*/  USHF.R.U32.HI UR4, URZ, 0x1, UR7 ;  /* 0x00000001ff047899 */ /* 0x000fe20008011607 */
[----:B------:R-:W-:Y:S01]  /*0c60*/  FADD R9, R7, 0.5 ;  /* 0x3f00000007097421 */ /* 0x000fe20000000000 */
[----:B------:R-:W1:Y:S01]  /*0c70*/  MUFU.RCP R2, R25 ;  /* 0x0000001900027308 */ /* 0x000e620000001000 */
[----:B0-----:R-:W-:Y:S01]  /*0c80*/  FMUL R24, R3, UR5 ;  /* 0x0000000503187c20 */ /* 0x001fe20008400000 */
[----:B------:R-:W-:Y:S02]  /*0c90*/  FADD R3, R5, 0.5 ;  /* 0x3f00000005037421 */ /* 0x000fe40000000000 */
[----:B------:R-:W-:-:S04]  /*0ca0*/  VIADD R11, R11, -UR4 ;  /* 0x800000040b0b7c36 */ /* 0x000fc80008000000 */
[----:B------:R-:W0:Y:S01]  /*0cb0*/  FCHK P0, R24, R25 ;  /* 0x0000001918007302 */ /* 0x000e220000000000 */
[----:B------:R-:W-:-:S05]  /*0cc0*/  I2FP.F32.S32 R11, R11 ;  /* 0x0000000b000b7245 */ /* 0x000fca0000201400 */
[----:B------:R-:W-:Y:S01]  /*0cd0*/  FADD R11, R11, 0.5 ;  /* 0x3f0000000b0b7421 */ /* 0x000fe20000000000 */
[----:B-1----:R-:W-:-:S04]  /*0ce0*/  FFMA R13, -R25, R2, 1 ;  /* 0x3f800000190d7423 */ /* 0x002fc80000000102 */
[----:B------:R-:W-:Y:S01]  /*0cf0*/  FFMA R13, R2, R13, R2 ;  /* 0x0000000d020d7223 */ /* 0x000fe20000000002 */
[C---:B------:R-:W-:Y:S01]  /*0d00*/  FMUL R2, R0.reuse, R7 ;  /* 0x0000000700027220 */ /* 0x040fe20000400000 */
[C---:B------:R-:W-:Y:S01]  /*0d10*/  FMUL R7, R0.reuse, R9 ;  /* 0x0000000900077220 */ /* 0x040fe20000400000 */
[----:B------:R-:W-:Y:S01]  /*0d20*/  FMUL R0, R0, R3 ;  /* 0x0000000300007220 */ /* 0x000fe20000400000 */
[----:B------:R-:W-:Y:S01]  /*0d30*/  FFMA R4, R24, R13, RZ ;  /* 0x0000000d18047223 */ /* 0x000fe200000000ff */
[C---:B------:R-:W-:Y:S01]  /*0d40*/  FFMA R5, R16.reuse, R5, R2 ;  /* 0x0000000510057223 */ /* 0x040fe20000000002 */
[C---:B------:R-:W-:Y:S01]  /*0d50*/  FFMA R6, R16.reuse, R3, R7 ;  /* 0x0000000310067223 */ /* 0x040fe20000000007 */
[----:B------:R-:W-:Y:S01]  /*0d60*/  FFMA R3, R16, R9, -R0 ;  /* 0x0000000910037223 */ /* 0x000fe20000000800 */
[----:B------:R-:W-:Y:S01]  /*0d70*/  FFMA R7, -R25, R4, R24 ;  /* 0x0000000419077223 */ /* 0x000fe20000000118 */
[----:B------:R-:W-:-:S03]  /*0d80*/  FADD R2, R11, 0.5 ;  /* 0x3f0000000b027421 */ /* 0x000fc60000000000 */
[----:B------:R-:W-:Y:S01]  /*0d90*/  FFMA R7, R13, R7, R4 ;  /* 0x000000070d077223 */ /* 0x000fe20000000004 */
[----:B------:R-:W-:Y:S01]  /*0da0*/  FADD R4, R11, -0.5 ;  /* 0xbf0000000b047421 */ /* 0x000fe20000000000 */
[----:B0-----:R-:W-:Y:S06]  /*0db0*/  @!P0 BRA `(.L_x_5) ;  /* 0x00000000000c8947 */ /* 0x001fec0003800000 */
[----:B------:R-:W-:-:S07]  /*0dc0*/  MOV R30, 0xde0 ;  /* 0x00000de0001e7802 */ /* 0x000fce0000000f00 */
[----:B------:R-:W-:Y:S05]  /*0dd0*/  CALL.REL.NOINC `($__internal_0_$__cuda_sm3x_div_rn_noftz_f32_slowpath) ;  /* 0x0000002000b07944 */ /* 0x000fea0003c00000 */
[----:B------:R-:W-:-:S07]  /*0de0*/  MOV R7, R32 ;  /* 0x0000002000077202 */ /* 0x000fce0000000f00 */
.L_x_5:
[----:B------:R-:W-:Y:S05]  /*0df0*/  BSYNC.RECONVERGENT B2 ;  /* 0x0000000000027941 */ /* 0x000fea0003800200 */
.L_x_4:
[----:B------:R-:W0:Y:S01]  /*0e00*/  LDC R10, c[0x0][0x39c] ;  /* 0x0000e700ff0a7b82 */ /* 0x000e220000000800 */
[----:B------:R-:W-:Y:S01]  /*0e10*/  BSSY.RECONVERGENT B2, `(.L_x_6) ;  /* 0x000000f000027945 */ /* 0x000fe20003800200 */
[----:B0-----:R-:W0:Y:S08]  /*0e20*/  MUFU.RCP R0, R10 ;  /* 0x0000000a00007308 */ /* 0x001e300000001000 */
[----:B------:R-:W1:Y:S01]  /*0e30*/  FCHK P0, R7, R10 ;  /* 0x0000000a07007302 */ /* 0x000e620000000000 */
[----:B0-----:R-:W-:-:S04]  /*0e40*/  FFMA R9, R0, -R10, 1 ;  /* 0x3f80000000097423 */ /* 0x001fc8000000080a */
[----:B------:R-:W-:-:S04]  /*0e50*/  FFMA R0, R0, R9, R0 ;  /* 0x0000000900007223 */ /* 0x000fc80000000000 */
[----:B------:R-:W-:-:S04]  /*0e60*/  FFMA R8, R0, R7, RZ ;  /* 0x0000000700087223 */ /* 0x000fc800000000ff */
[----:B------:R-:W-:-:S04]  /*0e70*/  FFMA R9, R8, -R10, R7 ;  /* 0x8000000a08097223 */ /* 0x000fc80000000007 */
[----:B------:R-:W-:Y:S01]  /*0e80*/  FFMA R9, R0, R9, R8 ;  /* 0x0000000900097223 */ /* 0x000fe20000000008 */
[----:B-1----:R-:W-:Y:S06]  /*0e90*/  @!P0 BRA `(.L_x_7) ;  /* 0x0000000000188947 */ /* 0x002fec0003800000 */
[----:B------:R-:W0:Y:S01]  /*0ea0*/  LDCU UR4, c[0x0][0x39c] ;  /* 0x00007380ff0477ac */ /* 0x000e220008000800 */
[----:B------:R-:W-:Y:S01]  /*0eb0*/  IMAD.MOV.U32 R24, RZ, RZ, R7 ;  /* 0x000000ffff187224 */ /* 0x000fe200078e0007 */
[----:B------:R-:W-:Y:S02]  /*0ec0*/  MOV R30, 0xef0 ;  /* 0x00000ef0001e7802 */ /* 0x000fe40000000f00 */
[----:B0-----:R-:W-:-:S07]  /*0ed0*/  MOV R25, UR4 ;  /* 0x0000000400197c02 */ /* 0x001fce0008000f00 */
[----:B------:R-:W-:Y:S05]  /*0ee0*/  CALL.REL.NOINC `($__internal_0_$__cuda_sm3x_div_rn_noftz_f32_slowpath) ;  /* 0x00000020006c7944 */ /* 0x000fea0003c00000 */
[----:B------:R-:W-:-:S07]  /*0ef0*/  IMAD.MOV.U32 R9, RZ, RZ, R32 ;  /* 0x000000ffff097224 */ /* 0x000fce00078e0020 */
.L_x_7:
[----:B------:R-:W-:Y:S05]  /*0f00*/  BSYNC.RECONVERGENT B2 ;  /* 0x0000000000027941 */ /* 0x000fea0003800200 */
.L_x_6:
[----:B------:R-:W0:Y:S01]  /*0f10*/  LDCU UR4, c[0x0][0x394] ;  /* 0x00007280ff0477ac */ /* 0x000e220008000800 */
[----:B------:R-:W-:Y:S01]  /*0f20*/  BSSY.RECONVERGENT B2, `(.L_x_8) ;  /* 0x0000014000027945 */ /* 0x000fe20003800200 */
[----:B------:R-:W1:Y:S01]  /*0f30*/  LDCU UR5, c[0x0][0x398] ;  /* 0x00007300ff0577ac */ /* 0x000e620008000800 */
[----:B0-----:R-:W-:Y:S01]  /*0f40*/  FADD R25, R6, UR4 ;  /* 0x0000000406197e21 */ /* 0x001fe20008000000 */
[----:B------:R-:W0:Y:S03]  /*0f50*/  LDCU UR4, c[0x0][0x3a0] ;  /* 0x00007400ff0477ac */ /* 0x000e260008000800 */
[----:B------:R-:W2:Y:S01]  /*0f60*/  MUFU.RCP R0, R25 ;  /* 0x0000001900007308 */ /* 0x000ea20000001000 */
[----:B-1----:R-:W-:-:S07]  /*0f70*/  FMUL R24, R3, UR5 ;  /* 0x0000000503187c20 */ /* 0x002fce0008400000 */
[----:B------:R-:W1:Y:S01]  /*0f80*/  FCHK P0, R24, R25 ;  /* 0x0000001918007302 */ /* 0x000e620000000000 */
[----:B0-----:R-:W-:Y:S01]  /*0f90*/  ULEA.HI UR4, UR4, UR4, URZ, 0x1 ;  /* 0x0000000404047291 */ /* 0x001fe2000f8f08ff */
[----:B--2---:R-:W-:-:S03]  /*0fa0*/  FFMA R7, -R25, R0, 1 ;  /* 0x3f80000019077423 */ /* 0x004fc60000000100 */
[----:B------:R-:W-:Y:S01]  /*0fb0*/  USHF.R.S32.HI UR4, URZ, 0x1, UR4 ;  /* 0x00000001ff047899 */ /* 0x000fe20008011404 */
[----:B------:R-:W-:-:S04]  /*0fc0*/  FFMA R7, R0, R7, R0 ;  /* 0x0000000700077223 */ /* 0x000fc80000000000 */
[----:B------:R-:W-:Y:S01]  /*0fd0*/  FFMA R0, R24, R7, RZ ;  /* 0x0000000718007223 */ /* 0x000fe200000000ff */
[----:B------:R-:W-:-:S03]  /*0fe0*/  I2FP.F32.S32 R6, UR4 ;  /* 0x0000000400067c45 */ /* 0x000fc60008201400 */
[----:B------:R-:W-:Y:S02]  /*0ff0*/  FFMA R8, -R25, R0, R24 ;  /* 0x0000000019087223 */ /* 0x000fe40000000118 */
[----:B------:R-:W-:Y:S02]  /*1000*/  FADD R3, R6, R9 ;  /* 0x0000000906037221 */ /* 0x000fe40000000000 */
[----:B------:R-:W-:Y:S01]  /*1010*/  FFMA R7, R7, R8, R0 ;  /* 0x0000000807077223 */ /* 0x000fe20000000000 */
[----:B-1----:R-:W-:Y:S06]  /*1020*/  @!P0 BRA `(.L_x_9) ;  /* 0x00000000000c8947 */ /* 0x002fec0003800000 */
[----:B------:R-:W-:-:S07]  /*1030*/  MOV R30, 0x1050 ;  /* 0x00001050001e7802 */ /* 0x000fce0000000f00 */
[----:B------:R-:W-:Y:S05]  /*1040*/  CALL.REL.NOINC `($__internal_0_$__cuda_sm3x_div_rn_noftz_f32_slowpath) ;  /* 0x0000002000147944 */ /* 0x000fea0003c00000 */
[----:B------:R-:W-:-:S07]  /*1050*/  MOV R7, R32 ;  /* 0x0000002000077202 */ /* 0x000fce0000000f00 */
.L_x_9:
[----:B------:R-:W-:Y:S05]  /*1060*/  BSYNC.RECONVERGENT B2 ;  /* 0x0000000000027941 */ /* 0x000fea0003800200 */
.L_x_8:
        /* <DEDUP_REMOVED lines=16> */
.L_x_11:
[----:B------:R-:W-:Y:S05]  /*1170*/  BSYNC.RECONVERGENT B2 ;  /* 0x0000000000027941 */ /* 0x000fea0003800200 */
.L_x_10:
[----:B------:R-:W0:Y:S01]  /*1180*/  LDCU UR4, c[0x0][0x394] ;  /* 0x00007280ff0477ac */ /* 0x000e220008000800 */
[----:B------:R-:W-:Y:S01]  /*1190*/  FADD R6, R6, R9 ;  /* 0x0000000906067221 */ /* 0x000fe20000000000 */
[----:B------:R-:W-:Y:S04]  /*11a0*/  BSSY.RECONVERGENT B2, `(.L_x_12) ;  /* 0x0000013000027945 */ /* 0x000fe80003800200 */
[----:B------:R-:W-:Y:S01]  /*11b0*/  FSETP.GT.AND P0, PT, R3, R6, PT ;  /* 0x000000060300720b */ /* 0x000fe20003f04000 */
[----:B0-----:R-:W-:Y:S01]  /*11c0*/  FMUL R5, R5, UR4 ;  /* 0x0000000405057c20 */ /* 0x001fe20008400000 */
[----:B------:R-:W0:Y:S03]  /*11d0*/  LDCU UR4, c[0x0][0x398] ;  /* 0x00007300ff0477ac */ /* 0x000e260008000800 */
[----:B------:R-:W1:Y:S01]  /*11e0*/  MUFU.RCP R0, R5 ;  /* 0x0000000500007308 */ /* 0x000e620000001000 */
[----:B0-----:R-:W-:Y:S01]  /*11f0*/  FMUL R24, R2, UR4 ;  /* 0x0000000402187c20 */ /* 0x001fe20008400000 */
[----:B-1----:R-:W-:-:S06]  /*1200*/  FFMA R7, -R5, R0, 1 ;  /* 0x3f80000005077423 */ /* 0x002fcc0000000100 */
[----:B------:R-:W0:Y:S01]  /*1210*/  FCHK P1, R24, R5 ;  /* 0x0000000518007302 */ /* 0x000e220000020000 */
[----:B------:R-:W-:Y:S01]  /*1220*/  FFMA R7, R0, R7, R0 ;  /* 0x0000000700077223 */ /* 0x000fe20000000000 */
[----:B------:R-:W-:Y:S02]  /*1230*/  FSEL R0, R6, R3, P0 ;  /* 0x0000000306007208 */ /* 0x000fe40000000000 */
[----:B------:R-:W-:Y:S01]  /*1240*/  FSEL R3, R3, R6, P0 ;  /* 0x0000000603037208 */ /* 0x000fe20000000000 */
[----:B------:R-:W-:-:S04]  /*1250*/  FFMA R2, R24, R7, RZ ;  /* 0x0000000718027223 */ /* 0x000fc800000000ff */
[----:B------:R-:W-:-:S04]  /*1260*/  FFMA R8, -R5, R2, R24 ;  /* 0x0000000205087223 */ /* 0x000fc80000000118 */
[----:B------:R-:W-:Y:S01]  /*1270*/  FFMA R7, R7, R8, R2 ;  /* 0x0000000807077223 */ /* 0x000fe20000000002 */
[----:B0-----:R-:W-:Y:S06]  /*1280*/  @!P1 BRA `(.L_x_13) ;  /* 0x0000000000109947 */ /* 0x001fec0003800000 */
[----:B------:R-:W-:Y:S02]  /*1290*/  MOV R25, R5 ;  /* 0x0000000500197202 */ /* 0x000fe40000000f00 */
[----:B------:R-:W-:-:S07]  /*12a0*/  MOV R30, 0x12c0 ;  /* 0x000012c0001e7802 */ /* 0x000fce0000000f00 */
[----:B------:R-:W-:Y:S05]  /*12b0*/  CALL.REL.NOINC `($__internal_0_$__cuda_sm3x_div_rn_noftz_f32_slowpath) ;  /* 0x0000001c00787944 */ /* 0x000fea0003c00000 */
[----:B------:R-:W-:-:S07]  /*12c0*/  IMAD.MOV.U32 R7, RZ, RZ, R32 ;  /* 0x000000ffff077224 */ /* 0x000fce00078e0020 */
.L_x_13:
[----:B------:R-:W-:Y:S05]  /*12d0*/  BSYNC.RECONVERGENT B2 ;  /* 0x0000000000027941 */ /* 0x000fea0003800200 */
.L_x_12:
        /* <DEDUP_REMOVED lines=11> */
[----:B------:R-:W-:Y:S02]  /*1390*/  MOV R24, R7 ;  /* 0x0000000700187202 */ /* 0x000fe40000000f00 */
[----:B------:R-:W-:Y:S01]  /*13a0*/  MOV R30, 0x13d0 ;  /* 0x000013d0001e7802 */ /* 0x000fe20000000f00 */
[----:B0-----:R-:W-:-:S07]  /*13b0*/  IMAD.U32 R25, RZ, RZ, UR4 ;  /* 0x00000004ff197e24 */ /* 0x001fce000f8e00ff */
[----:B------:R-:W-:Y:S05]  /*13c0*/  CALL.REL.NOINC `($__internal_0_$__cuda_sm3x_div_rn_noftz_f32_slowpath) ;  /* 0x0000001c00347944 */ /* 0x000fea0003c00000 */
[----:B------:R-:W-:-:S07]  /*13d0*/  MOV R9, R32 ;  /* 0x0000002000097202 */ /* 0x000fce0000000f00 */
.L_x_15:
[----:B------:R-:W-:Y:S05]  /*13e0*/  BSYNC.RECONVERGENT B2 ;  /* 0x0000000000027941 */ /* 0x000fea0003800200 */
.L_x_14:
[----:B------:R-:W0:Y:S01]  /*13f0*/  LDCU UR5, c[0x0][0x398] ;  /* 0x00007300ff0577ac */ /* 0x000e220008000800 */
[----:B------:R-:W1:Y:S01]  /*1400*/  MUFU.RCP R2, R5 ;  /* 0x0000000500027308 */ /* 0x000e620000001000 */
[----:B------:R-:W-:Y:S01]  /*1410*/  BSSY.RECONVERGENT B2, `(.L_x_16) ;  /* 0x0000012000027945 */ /* 0x000fe20003800200 */
[----:B------:R-:W2:Y:S01]  /*1420*/  LDCU UR4, c[0x0][0x3ac] ;  /* 0x00007580ff0477ac */ /* 0x000ea20008000800 */
[----:B0-----:R-:W-:Y:S01]  /*1430*/  FMUL R24, R4, UR5 ;  /* 0x0000000504187c20 */ /* 0x001fe20008400000 */
[----:B-1----:R-:W-:-:S04]  /*1440*/  FFMA R7, -R5, R2, 1 ;  /* 0x3f80000005077423 */ /* 0x002fc80000000102 */
[----:B------:R-:W0:Y:S01]  /*1450*/  FCHK P0, R24, R5 ;  /* 0x0000000518007302 */ /* 0x000e220000000000 */
[----:B--2---:R-:W-:Y:S01]  /*1460*/  ULEA.HI UR4, UR4, UR4, URZ, 0x1 ;  /* 0x0000000404047291 */ /* 0x004fe2000f8f08ff */
[----:B------:R-:W-:-:S03]  /*1470*/  FFMA R4, R2, R7, R2 ;  /* 0x0000000702047223 */ /* 0x000fc60000000002 */
[----:B------:R-:W-:Y:S01]  /*1480*/  USHF.R.S32.HI UR4, URZ, 0x1, UR4 ;  /* 0x00000001ff047899 */ /* 0x000fe20008011404 */
[----:B------:R-:W-:-:S04]  /*1490*/  FFMA R7, R4, R24, RZ ;  /* 0x0000001804077223 */ /* 0x000fc800000000ff */
[----:B------:R-:W-:Y:S01]  /*14a0*/  FFMA R8, -R5, R7, R24 ;  /* 0x0000000705087223 */ /* 0x000fe20000000118 */
[----:B------:R-:W-:-:S03]  /*14b0*/  I2FP.F32.S32 R6, UR4 ;  /* 0x0000000400067c45 */ /* 0x000fc60008201400 */
[----:B------:R-:W-:Y:S02]  /*14c0*/  FFMA R7, R4, R8, R7 ;  /* 0x0000000804077223 */ /* 0x000fe40000000007 */
[----:B------:R-:W-:Y:S01]  /*14d0*/  FADD R2, R6, R9 ;  /* 0x0000000906027221 */ /* 0x000fe20000000000 */
[----:B0-----:R-:W-:Y:S06]  /*14e0*/  @!P0 BRA `(.L_x_17) ;  /* 0x0000000000108947 */ /* 0x001fec0003800000 */
[----:B------:R-:W-:Y:S01]  /*14f0*/  IMAD.MOV.U32 R25, RZ, RZ, R5 ;  /* 0x000000ffff197224 */ /* 0x000fe200078e0005 */
[----:B------:R-:W-:-:S07]  /*1500*/  MOV R30, 0x1520 ;  /* 0x00001520001e7802 */ /* 0x000fce0000000f00 */
[----:B------:R-:W-:Y:S05]  /*1510*/  CALL.REL.NOINC `($__internal_0_$__cuda_sm3x_div_rn_noftz_f32_slowpath) ;  /* 0x0000001800e07944 */ /* 0x000fea0003c00000 */
[----:B------:R-:W-:-:S07]  /*1520*/  MOV R7, R32 ;  /* 0x0000002000077202 */ /* 0x000fce0000000f00 */
.L_x_17:
[----:B------:R-:W-:Y:S05]  /*1530*/  BSYNC.RECONVERGENT B2 ;  /* 0x0000000000027941 */ /* 0x000fea0003800200 */
.L_x_16:
        /* <DEDUP_REMOVED lines=16> */
.L_x_19:
[----:B------:R-:W-:Y:S05]  /*1640*/  BSYNC.RECONVERGENT B2 ;  /* 0x0000000000027941 */ /* 0x000fea0003800200 */
.L_x_18:
[----:B------:R-:W-:Y:S01]  /*1650*/  F2I.FLOOR.NTZ R15, R0 ;  /* 0x00000000000f7305 */ /* 0x000fe20000207100 */
[----:B------:R-:W-:-:S07]  /*1660*/  FADD R5, R6, R5 ;  /* 0x0000000506057221 */ /* 0x000fce0000000000 */
[----:B------:R-:W0:Y:S02]  /*1670*/  F2I.FLOOR.NTZ R4, R3 ;  /* 0x0000000300047305 */ /* 0x000e240000207100 */
[----:B0-----:R-:W-:-:S13]  /*1680*/  ISETP.GT.AND P0, PT, R15, R4, PT ;  /* 0x000000040f00720c */ /* 0x001fda0003f04270 */
[----:B------:R-:W-:Y:S05]  /*1690*/  @P0 EXIT ;  /* 0x000000000000094d */ /* 0x000fea0003800000 */
[----:B------:R-:W0:Y:S01]  /*16a0*/  F2I.FLOOR.NTZ R6, R5 ;  /* 0x0000000500067305 */ /* 0x000e220000207100 */
[----:B------:R-:W1:Y:S01]  /*16b0*/  LDC R21, c[0x0][0x3a0] ;  /* 0x0000e800ff157b82 */ /* 0x000e620000000800 */
[----:B------:R-:W2:Y:S01]  /*16c0*/  LDCU UR4, c[0x0][0x3ac] ;  /* 0x00007580ff0477ac */ /* 0x000ea20008000800 */
[----:B------:R-:W-:Y:S01]  /*16d0*/  IMAD.MOV.U32 R18, RZ, RZ, RZ ;  /* 0x000000ffff127224 */ /* 0x000fe200078e00ff */
[----:B------:R-:W3:Y:S04]  /*16e0*/  LDCU UR5, c[0x0][0x3ac] ;  /* 0x00007580ff0577ac */ /* 0x000ee80008000800 */
[----:B------:R-:W4:Y:S01]  /*16f0*/  F2I.FLOOR.NTZ R7, R2 ;  /* 0x0000000200077305 */ /* 0x000f220000207100 */
[C---:B0-----:R-:W-:Y:S01]  /*1700*/  VIADD R9, R6.reuse, 0x2 ;  /* 0x0000000206097836 */ /* 0x041fe20000000000 */
[----:B------:R-:W-:-:S02]  /*1710*/  IADD3 R8, PT, PT, R6, 0x1, RZ ;  /* 0x0000000106087810 */ /* 0x000fc40007ffe0ff */
[----:B------:R-:W-:Y:S02]  /*1720*/  IADD3 R10, PT, PT, R6, 0x3, RZ ;  /* 0x00000003060a7810 */ /* 0x000fe40007ffe0ff */
[----:B------:R-:W-:Y:S02]  /*1730*/  I2FP.F32.U32 R12, R6 ;  /* 0x00000006000c7245 */ /* 0x000fe40000201000 */
[----:B------:R-:W-:Y:S02]  /*1740*/  I2FP.F32.U32 R11, R8 ;  /* 0x00000008000b7245 */ /* 0x000fe40000201000 */
[----:B------:R-:W-:Y:S02]  /*1750*/  I2FP.F32.U32 R14, R9 ;  /* 0x00000009000e7245 */ /* 0x000fe40000201000 */
[----:B------:R-:W-:Y:S02]  /*1760*/  I2FP.F32.U32 R19, R10 ;  /* 0x0000000a00137245 */ /* 0x000fe40000201000 */
[----:B------:R-:W-:-:S02]  /*1770*/  FSETP.GT.AND P0, PT, R5, R12, PT ;  /* 0x0000000c0500720b */ /* 0x000fc40003f04000 */
[C---:B------:R-:W-:Y:S02]  /*1780*/  FSETP.GEU.AND P2, PT, R2.reuse, R11, PT ;  /* 0x0000000b0200720b */ /* 0x040fe40003f4e000 */
[CC--:B------:R-:W-:Y:S02]  /*1790*/  FSETP.GEU.AND P3, PT, R2.reuse, R14.reuse, PT ;  /* 0x0000000e0200720b */ /* 0x0c0fe40003f6e000 */
[C---:B------:R-:W-:Y:S02]  /*17a0*/  FSETP.GT.AND P1, PT, R5.reuse, R14, PT ;  /* 0x0000000e0500720b */ /* 0x040fe40003f24000 */
[----:B------:R-:W-:Y:S02]  /*17b0*/  FSETP.GEU.AND P4, PT, R2, R19, PT ;  /* 0x000000130200720b */ /* 0x000fe40003f8e000 */
[C---:B------:R-:W-:Y:S02]  /*17c0*/  FSEL R13, R5.reuse, R12, P0 ;  /* 0x0000000c050d7208 */ /* 0x040fe40000000000 */
[----:B------:R-:W-:-:S02]  /*17d0*/  FSETP.GT.AND P0, PT, R5, R11, PT ;  /* 0x0000000b0500720b */ /* 0x000fc40003f04000 */
[C---:B------:R-:W-:Y:S02]  /*17e0*/  FSEL R12, R2.reuse, R11, !P2 ;  /* 0x0000000b020c7208 */ /* 0x040fe40005000000 */
[CC--:B------:R-:W-:Y:S02]  /*17f0*/  FSEL R16, R2.reuse, R14.reuse, !P3 ;  /* 0x0000000e02107208 */ /* 0x0c0fe40005800000 */
[C---:B------:R-:W-:Y:S02]  /*1800*/  FSEL R14, R5.reuse, R14, P1 ;  /* 0x0000000e050e7208 */ /* 0x040fe40000800000 */
[----:B------:R-:W-:Y:S02]  /*1810*/  FSEL R19, R2, R19, !P4 ;  /* 0x0000001302137208 */ /* 0x000fe40006000000 */
[----:B------:R-:W-:Y:S01]  /*1820*/  FSEL R17, R5, R11, P0 ;  /* 0x0000000b05117208 */ /* 0x000fe20000000000 */
[----:B------:R-:W-:Y:S01]  /*1830*/  FADD R11, R12, -R13 ;  /* 0x8000000d0c0b7221 */ /* 0x000fe20000000000 */
[C---:B--2---:R-:W-:Y:S01]  /*1840*/  ISETP.GE.AND P0, PT, R6.reuse, UR4, PT ;  /* 0x0000000406007c0c */ /* 0x044fe2000bf06270 */
[----:B------:R-:W-:Y:S01]  /*1850*/  FADD R13, R19, -R14 ;  /* 0x8000000e130d7221 */ /* 0x000fe20000000000 */
[----:B-1----:R-:W-:Y:S01]  /*1860*/  IMAD R14, R6, R21, R21 ;  /* 0x00000015060e7224 */ /* 0x002fe200078e0215 */
[----:B------:R-:W-:Y:S01]  /*1870*/  ISETP.GE.AND P1, PT, R8, UR4, PT ;  /* 0x0000000408007c0c */ /* 0x000fe2000bf26270 */
[----:B------:R-:W-:Y:S01]  /*1880*/  FADD R12, R16, -R17 ;  /* 0x80000011100c7221 */ /* 0x000fe20000000000 */
[----:B------:R-:W-:Y:S01]  /*1890*/  ISETP.GE.AND P2, PT, R9, UR4, PT ;  /* 0x0000000409007c0c */ /* 0x000fe2000bf46270 */
[----:B------:R-:W-:Y:S01]  /*18a0*/  FADD R16, -R0, R3 ;  /* 0x0000000300107221 */ /* 0x000fe20000000100 */
[----:B----4-:R-:W-:Y:S01]  /*18b0*/  IADD3 R19, PT, PT, R7, 0x1, -R6 ;  /* 0x0000000107137810 */ /* 0x010fe20007ffe806 */
[----:B------:R-:W-:Y:S01]  /*18c0*/  FADD R17, R2, -R5 ;  /* 0x8000000502117221 */ /* 0x000fe20000000000 */
[----:B------:R-:W-:-:S02]  /*18d0*/  ISETP.LT.OR P0, PT, R6, RZ, P0 ;  /* 0x000000ff0600720c */ /* 0x000fc40000701670 */
[----:B------:R-:W-:Y:S02]  /*18e0*/  ISETP.LT.OR P1, PT, R6, -0x1, P1 ;  /* 0xffffffff0600780c */ /* 0x000fe40000f21670 */
[----:B------:R-:W-:Y:S02]  /*18f0*/  ISETP.LT.OR P2, PT, R9, RZ, P2 ;  /* 0x000000ff0900720c */ /* 0x000fe40001741670 */
[----:B------:R-:W-:Y:S02]  /*1900*/  LOP3.LUT R19, R19, 0x3, RZ, 0xc0, !PT ;  /* 0x0000000313137812 */ /* 0x000fe400078ec0ff */
[----:B---3--:R-:W-:-:S09]  /*1910*/  IADD3 R20, PT, PT, R14, R21, RZ ;  /* 0x000000150e147210 */ /* 0x008fd20007ffe0ff */
.L_x_65:
[----:B0-----:R-:W0:Y:S01]  /*1920*/  LDC R28, c[0x0][0x3a0] ;  /* 0x0000e800ff1c7b82 */ /* 0x001e220000000800 */
[----:B------:R-:W-:Y:S01]  /*1930*/  ISETP.GE.AND P3, PT, R7, R6, PT ;  /* 0x000000060700720c */ /* 0x000fe20003f66270 */
[----:B------:R-:W-:Y:S03]  /*1940*/  BSSY.RECONVERGENT B2, `(.L_x_20) ;  /* 0x0000171000027945 */ /* 0x000fe60003800200 */
[----:B------:R-:W-:-:S04]  /*1950*/  ISETP.LT.OR P3, PT, R15, RZ, !P3 ;  /* 0x000000ff0f00720c */ /* 0x000fc80005f61670 */
[----:B0-----:R-:W-:-:S13]  /*1960*/  ISETP.GE.OR P3, PT, R15, R28, P3 ;  /* 0x0000001c0f00720c */ /* 0x001fda0001f66670 */
[----:B-1234-:R-:W-:Y:S05]  /*1970*/  @P3 BRA `(.L_x_21) ;  /* 0x0000001400b43947 */ /* 0x01efea0003800000 */
[----:B------:R-:W-:Y:S01]  /*1980*/  VIADD R21, R15, 0x1 ;  /* 0x000000010f157836 */ /* 0x000fe20000000000 */
[----:B------:R-:W-:Y:S01]  /*1990*/  ISETP.NE.AND P5, PT, R19, RZ, PT ;  /* 0x000000ff1300720c */ /* 0x000fe20003fa5270 */
[----:B------:R-:W-:Y:S01]  /*19a0*/  BSSY.RECONVERGENT B3, `(.L_x_22) ;  /* 0x000008a000037945 */ /* 0x000fe20003800200 */
[----:B------:R-:W-:Y:S02]  /*19b0*/  I2FP.F32.U32 R25, R15 ;  /* 0x0000000f00197245 */ /* 0x000fe40000201000 */
[----:B------:R-:W-:Y:S02]  /*19c0*/  I2FP.F32.U32 R24, R21 ;  /* 0x0000001500187245 */ /* 0x000fe40000201000 */
[CC--:B------:R-:W-:Y:S02]  /*19d0*/  FSETP.GT.AND P3, PT, R0.reuse, R25.reuse, PT ;  /* 0x000000190000720b */ /* 0x0c0fe40003f64000 */
[----:B------:R-:W-:Y:S02]  /*19e0*/  FSETP.GEU.AND P4, PT, R3, R24, PT ;  /* 0x000000180300720b */ /* 0x000fe40003f8e000 */
[----:B------:R-:W-:-:S02]  /*19f0*/  FSEL R26, R0, R25, P3 ;  /* 0x00000019001a7208 */ /* 0x000fc40001800000 */
[----:B------:R-:W-:Y:S02]  /*1a00*/  FSEL R21, R3, R24, !P4 ;  /* 0x0000001803157208 */ /* 0x000fe40006000000 */
[----:B------:R-:W-:-:S03]  /*1a10*/  MOV R24, R6 ;  /* 0x0000000600187202 */ /* 0x000fc60000000f00 */
[----:B------:R-:W-:Y:S01]  /*1a20*/  FADD R21, R21, -R26 ;  /* 0x8000001a15157221 */ /* 0x000fe20000000000 */
[----:B------:R-:W-:Y:S06]  /*1a30*/  @!P5 BRA `(.L_x_23) ;  /* 0x000000080000d947 */ /* 0x000fec0003800000 */
[----:B------:R-:W-:Y:S04]  /*1a40*/  BSSY.RECONVERGENT B4, `(.L_x_24) ;  /* 0x0000028000047945 */ /* 0x000fe80003800200 */
[----:B------:R-:W-:Y:S05]  /*1a50*/  @P0 BRA `(.L_x_25) ;  /* 0x0000000000980947 */ /* 0x000fea0003800000 */
[----:B------:R-:W0:Y:S01]  /*1a60*/  LDC.64 R24, c[0x0][0x388] ;  /* 0x0000e200ff187b82 */ /* 0x000e220000000a00 */
[----:B------:R-:W-:-:S04]  /*1a70*/  IMAD R27, R6, R28, R15 ;  /* 0x0000001c061b7224 */ /* 0x000fc800078e020f */
[----:B0-----:R-:W-:-:S06]  /*1a80*/  IMAD.WIDE R24, R27, 0x4, R24 ;  /* 0x000000041b187825 */ /* 0x001fcc00078e0218 */
[----:B------:R-:W2:Y:S01]  /*1a90*/  LDG.E R24, desc[UR8][R24.64] ;  /* 0x0000000818187981 */ /* 0x000ea2000c1e1900 */
[----:B------:R-:W0:Y:S01]  /*1aa0*/  MUFU.RCP R29, R16 ;  /* 0x00000010001d7308 */ /* 0x000e220000001000 */
[----:B------:R-:W-:Y:S01]  /*1ab0*/  BSSY.RECONVERGENT B5, `(.L_x_26) ;  /* 0x000000f000057945 */ /* 0x000fe20003800200 */
[----:B0-----:R-:W-:-:S04]  /*1ac0*/  FFMA R28, -R16, R29, 1 ;  /* 0x3f800000101c7423 */ /* 0x001fc8000000011d */
[----:B------:R-:W-:Y:S01]  /*1ad0*/  FFMA R28, R29, R28, R29 ;  /* 0x0000001c1d1c7223 */ /* 0x000fe2000000001d */
[----:B--2---:R-:W-:-:S04]  /*1ae0*/  FMUL R26, R21, R24 ;  /* 0x00000018151a7220 */ /* 0x004fc80000400000 */
[----:B------:R-:W-:-:S04]  /*1af0*/  FMUL R27, R11, R26 ;  /* 0x0000001a0b1b7220 */ /* 0x000fc80000400000 */
[----:B------:R-:W0:Y:S01]  /*1b00*/  FCHK P3, R27, R16 ;  /* 0x000000101b007302 */ /* 0x000e220000060000 */
[----:B------:R-:W-:-:S04]  /*1b10*/  FFMA R29, R27, R28, RZ ;  /* 0x0000001c1b1d7223 */ /* 0x000fc800000000ff */
[----:B------:R-:W-:-:S04]  /*1b20*/  FFMA R26, -R16, R29, R27 ;  /* 0x0000001d101a7223 */ /* 0x000fc8000000011b */
[----:B------:R-:W-:Y:S01]  /*1b30*/  FFMA R26, R28, R26, R29 ;  /* 0x0000001a1c1a7223 */ /* 0x000fe2000000001d */
[----:B0-----:R-:W-:Y:S06]  /*1b40*/  @!P3 BRA `(.L_x_27) ;  /* 0x000000000014b947 */ /* 0x001fec0003800000 */
[----:B------:R-:W-:Y:S01]  /*1b50*/  IMAD.MOV.U32 R24, RZ, RZ, R27 ;  /* 0x000000ffff187224 */ /* 0x000fe200078e001b */
[----:B------:R-:W-:Y:S02]  /*1b60*/  MOV R25, R16 ;  /* 0x0000001000197202 */ /* 0x000fe40000000f00 */
[----:B------:R-:W-:-:S07]  /*1b70*/  MOV R30, 0x1b90 ;  /* 0x00001b90001e7802 */ /* 0x000fce0000000f00 */
[----:B------:R-:W-:Y:S05]  /*1b80*/  CALL.REL.NOINC `($__internal_0_$__cuda_sm3x_div_rn_noftz_f32_slowpath) ;  /* 0x0000001400447944 */ /* 0x000fea0003c00000 */
[----:B------:R-:W-:-:S07]  /*1b90*/  IMAD.MOV.U32 R26, RZ, RZ, R32 ;  /* 0x000000ffff1a7224 */ /* 0x000fce00078e0020 */
.L_x_27:
[----:B------:R-:W-:Y:S05]  /*1ba0*/  BSYNC.RECONVERGENT B5 ;  /* 0x0000000000057941 */ /* 0x000fea0003800200 */
.L_x_26:
[----:B------:R-:W0:Y:S01]  /*1bb0*/  MUFU.RCP R24, R17 ;  /* 0x0000001100187308 */ /* 0x000e220000001000 */
[----:B------:R-:W-:Y:S07]  /*1bc0*/  BSSY.RECONVERGENT B5, `(.L_x_28) ;  /* 0x000000d000057945 */ /* 0x000fee0003800200 */
[----:B------:R-:W1:Y:S01]  /*1bd0*/  FCHK P3, R26, R17 ;  /* 0x000000111a007302 */ /* 0x000e620000060000 */
[----:B0-----:R-:W-:-:S04]  /*1be0*/  FFMA R25, -R17, R24, 1 ;  /* 0x3f80000011197423 */ /* 0x001fc80000000118 */
[----:B------:R-:W-:-:S04]  /*1bf0*/  FFMA R24, R24, R25, R24 ;  /* 0x0000001918187223 */ /* 0x000fc80000000018 */
[----:B------:R-:W-:-:S04]  /*1c00*/  FFMA R25, R24, R26, RZ ;  /* 0x0000001a18197223 */ /* 0x000fc800000000ff */
[----:B------:R-:W-:-:S04]  /*1c10*/  FFMA R28, -R17, R25, R26 ;  /* 0x00000019111c7223 */ /* 0x000fc8000000011a */
[----:B------:R-:W-:Y:S01]  /*1c20*/  FFMA R25, R24, R28, R25 ;  /* 0x0000001c18197223 */ /* 0x000fe20000000019 */
[----:B-1----:R-:W-:Y:S06]  /*1c30*/  @!P3 BRA `(.L_x_29) ;  /* 0x000000000014b947 */ /* 0x002fec0003800000 */
[----:B------:R-:W-:Y:S01]  /*1c40*/  MOV R24, R26 ;  /* 0x0000001a00187202 */ /* 0x000fe20000000f00 */
[----:B------:R-:W-:Y:S01]  /*1c50*/  IMAD.MOV.U32 R25, RZ, RZ, R17 ;  /* 0x000000ffff197224 */ /* 0x000fe200078e0011 */
[----:B------:R-:W-:-:S07]  /*1c60*/  MOV R30, 0x1c80 ;  /* 0x00001c80001e7802 */ /* 0x000fce0000000f00 */
[----:B------:R-:W-:Y:S05]  /*1c70*/  CALL.REL.NOINC `($__internal_0_$__cuda_sm3x_div_rn_noftz_f32_slowpath) ;  /* 0x0000001400087944 */ /* 0x000fea0003c00000 */
[----:B------:R-:W-:-:S07]  /*1c80*/  MOV R25, R32 ;  /* 0x0000002000197202 */ /* 0x000fce0000000f00 */
.L_x_29:
[----:B------:R-:W-:Y:S05]  /*1c90*/  BSYNC.RECONVERGENT B5 ;  /* 0x0000000000057941 */ /* 0x000fea0003800200 */
.L_x_28:
[----:B------:R-:W-:-:S05]  /*1ca0*/  FADD R18, R18, R25 ;  /* 0x0000001912127221 */ /* 0x000fca0000000000 */
[----:B------:R0:W-:Y:S02]  /*1cb0*/  STG.E desc[UR8][R22.64], R18 ;  /* 0x0000001216007986 */ /* 0x0001e4000c101908 */
.L_x_25:
[----:B------:R-:W-:Y:S05]  /*1cc0*/  BSYNC.RECONVERGENT B4 ;  /* 0x0000000000047941 */ /* 0x000fea0003800200 */
.L_x_24:
[----:B------:R-:W-:Y:S01]  /*1cd0*/  ISETP.NE.AND P3, PT, R19, 0x1, PT ;  /* 0x000000011300780c */ /* 0x000fe20003f65270 */
[----:B------:R-:W-:-:S12]  /*1ce0*/  IMAD.MOV.U32 R24, RZ, RZ, R8 ;  /* 0x000000ffff187224 */ /* 0x000fd800078e0008 */
[----:B------:R-:W-:Y:S05]  /*1cf0*/  @!P3 BRA `(.L_x_23) ;  /* 0x000000040050b947 */ /* 0x000fea0003800000 */
[----:B------:R-:W-:Y:S04]  /*1d00*/  BSSY.RECONVERGENT B4, `(.L_x_30) ;  /* 0x0000028000047945 */ /* 0x000fe80003800200 */
[----:B------:R-:W-:Y:S05]  /*1d10*/  @P1 BRA `(.L_x_31) ;  /* 0x0000000000981947 */ /* 0x000fea0003800000 */
[----:B------:R-:W1:Y:S01]  /*1d20*/  LDC.64 R24, c[0x0][0x388] ;  /* 0x0000e200ff187b82 */ /* 0x000e620000000a00 */
[----:B------:R-:W-:-:S05]  /*1d30*/  IADD3 R27, PT, PT, R14, R15, RZ ;  /* 0x0000000f0e1b7210 */ /* 0x000fca0007ffe0ff */
[----:B-1----:R-:W-:-:S06]  /*1d40*/  IMAD.WIDE R24, R27, 0x4, R24 ;  /* 0x000000041b187825 */ /* 0x002fcc00078e0218 */
[----:B------:R-:W2:Y:S01]  /*1d50*/  LDG.E R24, desc[UR8][R24.64] ;  /* 0x0000000818187981 */ /* 0x000ea2000c1e1900 */
[----:B------:R-:W1:Y:S01]  /*1d60*/  MUFU.RCP R31, R16 ;  /* 0x00000010001f7308 */ /* 0x000e620000001000 */
[----:B------:R-:W-:Y:S01]  /*1d70*/  BSSY.RECONVERGENT B5, `(.L_x_32) ;  /* 0x000000f000057945 */ /* 0x000fe20003800200 */
[----:B-1----:R-:W-:-:S04]  /*1d80*/  FFMA R26, -R16, R31, 1 ;  /* 0x3f800000101a7423 */ /* 0x002fc8000000011f */
[----:B------:R-:W-:Y:S01]  /*1d90*/  FFMA R26, R31, R26, R31 ;  /* 0x0000001a1f1a7223 */ /* 0x000fe2000000001f */
[----:B--2---:R-:W-:-:S04]  /*1da0*/  FMUL R27, R21, R24 ;  /* 0x00000018151b7220 */ /* 0x004fc80000400000 */
[----:B------:R-:W-:-:S04]  /*1db0*/  FMUL R29, R12, R27 ;  /* 0x0000001b0c1d7220 */ /* 0x000fc80000400000 */
[----:B------:R-:W1:Y:S01]  /*1dc0*/  FCHK P3, R29, R16 ;  /* 0x000000101d007302 */ /* 0x000e620000060000 */
[----:B------:R-:W-:-:S04]  /*1dd0*/  FFMA R27, R26, R29, RZ ;  /* 0x0000001d1a1b7223 */ /* 0x000fc800000000ff */
[----:B------:R-:W-:-:S04]  /*1de0*/  FFMA R28, -R16, R27, R29 ;  /* 0x0000001b101c7223 */ /* 0x000fc8000000011d */
[----:B------:R-:W-:Y:S01]  /*1df0*/  FFMA R26, R26, R28, R27 ;  /* 0x0000001c1a1a7223 */ /* 0x000fe2000000001b */
[----:B-1----:R-:W-:Y:S06]  /*1e00*/  @!P3 BRA `(.L_x_33) ;  /* 0x000000000014b947 */ /* 0x002fec0003800000 */
[----:B------:R-:W-:Y:S01]  /*1e10*/  IMAD.MOV.U32 R24, RZ, RZ, R29 ;  /* 0x000000ffff187224 */ /* 0x000fe200078e001d */
[----:B------:R-:W-:Y:S02]  /*1e20*/  MOV R25, R16 ;  /* 0x0000001000197202 */ /* 0x000fe40000000f00 */
[----:B------:R-:W-:-:S07]  /*1e30*/  MOV R30, 0x1e50 ;  /* 0x00001e50001e7802 */ /* 0x000fce0000000f00 */
[----:B0-----:R-:W-:Y:S05]  /*1e40*/  CALL.REL.NOINC `($__internal_0_$__cuda_sm3x_div_rn_noftz_f32_slowpath) ;  /* 0x0000001000947944 */ /* 0x001fea0003c00000 */
[----:B------:R-:W-:-:S07]  /*1e50*/  IMAD.MOV.U32 R26, RZ, RZ, R32 ;  /* 0x000000ffff1a7224 */ /* 0x000fce00078e0020 */
.L_x_33:
[----:B------:R-:W-:Y:S05]  /*1e60*/  BSYNC.RECONVERGENT B5 ;  /* 0x0000000000057941 */ /* 0x000fea0003800200 */
.L_x_32:
[----:B------:R-:W1:Y:S01]  /*1e70*/  MUFU.RCP R24, R17 ;  /* 0x0000001100187308 */ /* 0x000e620000001000 */
[----:B------:R-:W-:Y:S07]  /*1e80*/  BSSY.RECONVERGENT B5, `(.L_x_34) ;  /* 0x000000d000057945 */ /* 0x000fee0003800200 */
[----:B------:R-:W2:Y:S01]  /*1e90*/  FCHK P3, R26, R17 ;  /* 0x000000111a007302 */ /* 0x000ea20000060000 */
[----:B-1----:R-:W-:-:S04]  /*1ea0*/  FFMA R25, -R17, R24, 1 ;  /* 0x3f80000011197423 */ /* 0x002fc80000000118 */
[----:B------:R-:W-:-:S04]  /*1eb0*/  FFMA R24, R24, R25, R24 ;  /* 0x0000001918187223 */ /* 0x000fc80000000018 */
[----:B------:R-:W-:-:S04]  /*1ec0*/  FFMA R25, R24, R26, RZ ;  /* 0x0000001a18197223 */ /* 0x000fc800000000ff */
[----:B------:R-:W-:-:S04]  /*1ed0*/  FFMA R28, -R17, R25, R26 ;  /* 0x00000019111c7223 */ /* 0x000fc8000000011a */
[----:B------:R-:W-:Y:S01]  /*1ee0*/  FFMA R25, R24, R28, R25 ;  /* 0x0000001c18197223 */ /* 0x000fe20000000019 */
[----:B--2---:R-:W-:Y:S06]  /*1ef0*/  @!P3 BRA `(.L_x_35) ;  /* 0x000000000014b947 */ /* 0x004fec0003800000 */
[----:B------:R-:W-:Y:S01]  /*1f00*/  MOV R24, R26 ;  /* 0x0000001a00187202 */ /* 0x000fe20000000f00 */
[----:B------:R-:W-:Y:S01]  /*1f10*/  IMAD.MOV.U32 R25, RZ, RZ, R17 ;  /* 0x000000ffff197224 */ /* 0x000fe200078e0011 */
[----:B------:R-:W-:-:S07]  /*1f20*/  MOV R30, 0x1f40 ;  /* 0x00001f40001e7802 */ /* 0x000fce0000000f00 */
[----:B0-----:R-:W-:Y:S05]  /*1f30*/  CALL.REL.NOINC `($__internal_0_$__cuda_sm3x_div_rn_noftz_f32_slowpath) ;  /* 0x0000001000587944 */ /* 0x001fea0003c00000 */
[----:B------:R-:W-:-:S07]  /*1f40*/  MOV R25, R32 ;  /* 0x0000002000197202 */ /* 0x000fce0000000f00 */
.L_x_35:
[----:B------:R-:W-:Y:S05]  /*1f50*/  BSYNC.RECONVERGENT B5 ;  /* 0x0000000000057941 */ /* 0x000fea0003800200 */
.L_x_34:
[----:B0-----:R-:W-:-:S05]  /*1f60*/  FADD R18, R18, R25 ;  /* 0x0000001912127221 */ /* 0x001fca0000000000 */
[----:B------:R1:W-:Y:S02]  /*1f70*/  STG.E desc[UR8][R22.64], R18 ;  /* 0x0000001216007986 */ /* 0x0003e4000c101908 */
.L_x_31:
[----:B------:R-:W-:Y:S05]  /*1f80*/  BSYNC.RECONVERGENT B4 ;  /* 0x0000000000047941 */ /* 0x000fea0003800200 */
.L_x_30:
[C---:B------:R-:W-:Y:S02]  /*1f90*/  ISETP.EQ.OR P3, PT, R19.reuse, 0x2, P2 ;  /* 0x000000021300780c */ /* 0x040fe40001762670 */
[----:B------:R-:W-:-:S04]  /*1fa0*/  ISETP.NE.AND P4, PT, R19, 0x2, PT ;  /* 0x000000021300780c */ /* 0x000fc80003f85270 */
[----:B------:R-:W-:-:S07]  /*1fb0*/  SEL R24, R9, R10, !P4 ;  /* 0x0000000a09187207 */ /* 0x000fce0006000000 */
[----:B------:R-:W-:Y:S05]  /*1fc0*/  @P3 BRA `(.L_x_23) ;  /* 0x00000000009c3947 */ /* 0x000fea0003800000 */
[----:B------:R-:W2:Y:S01]  /*1fd0*/  LDC.64 R24, c[0x0][0x388] ;  /* 0x0000e200ff187b82 */ /* 0x000ea20000000a00 */
[----:B------:R-:W-:-:S04]  /*1fe0*/  IMAD.IADD R27, R20, 0x1, R15 ;  /* 0x00000001141b7824 */ /* 0x000fc800078e020f */
[----:B--2---:R-:W-:-:S06]  /*1ff0*/  IMAD.WIDE R24, R27, 0x4, R24 ;  /* 0x000000041b187825 */ /* 0x004fcc00078e0218 */
[----:B------:R-:W2:Y:S01]  /*2000*/  LDG.E R24, desc[UR8][R24.64] ;  /* 0x0000000818187981 */ /* 0x000ea2000c1e1900 */
[----:B------:R-:W3:Y:S01]  /*2010*/  MUFU.RCP R27, R16 ;  /* 0x00000010001b7308 */ /* 0x000ee20000001000 */
[----:B------:R-:W-:Y:S01]  /*2020*/  BSSY.RECONVERGENT B4, `(.L_x_36) ;  /* 0x000000f000047945 */ /* 0x000fe20003800200 */
[----:B---3--:R-:W-:Y:S01]  /*2030*/  FFMA R28, -R16, R27, 1 ;  /* 0x3f800000101c7423 */ /* 0x008fe2000000011b */
[----:B--2---:R-:W-:-:S04]  /*2040*/  FMUL R26, R21, R24 ;  /* 0x00000018151a7220 */ /* 0x004fc80000400000 */
[----:B------:R-:W-:Y:S01]  /*2050*/  FMUL R29, R13, R26 ;  /* 0x0000001a0d1d7220 */ /* 0x000fe20000400000 */
[----:B------:R-:W-:-:S03]  /*2060*/  FFMA R26, R27, R28, R27 ;  /* 0x0000001c1b1a7223 */ /* 0x000fc6000000001b */
[----:B------:R-:W2:Y:S01]  /*2070*/  FCHK P3, R29, R16 ;  /* 0x000000101d007302 */ /* 0x000ea20000060000 */
[----:B------:R-:W-:-:S04]  /*2080*/  FFMA R27, R26, R29, RZ ;  /* 0x0000001d1a1b7223 */ /* 0x000fc800000000ff */
[----:B------:R-:W-:-:S04]  /*2090*/  FFMA R28, -R16, R27, R29 ;  /* 0x0000001b101c7223 */ /* 0x000fc8000000011d */
[----:B------:R-:W-:Y:S01]  /*20a0*/  FFMA R26, R26, R28, R27 ;  /* 0x0000001c1a1a7223 */ /* 0x000fe2000000001b */
[----:B--2---:R-:W-:Y:S06]  /*20b0*/  @!P3 BRA `(.L_x_37) ;  /* 0x000000000014b947 */ /* 0x004fec0003800000 */
[----:B------:R-:W-:Y:S01]  /*20c0*/  MOV R24, R29 ;  /* 0x0000001d00187202 */ /* 0x000fe20000000f00 */
[----:B------:R-:W-:Y:S01]  /*20d0*/  IMAD.MOV.U32 R25, RZ, RZ, R16 ;  /* 0x000000ffff197224 */ /* 0x000fe200078e0010 */
[----:B------:R-:W-:-:S07]  /*20e0*/  MOV R30, 0x2100 ;  /* 0x00002100001e7802 */ /* 0x000fce0000000f00 */
[----:B01----:R-:W-:Y:S05]  /*20f0*/  CALL.REL.NOINC `($__internal_0_$__cuda_sm3x_div_rn_noftz_f32_slowpath) ;  /* 0x0000000c00e87944 */ /* 0x003fea0003c00000 */
[----:B------:R-:W-:-:S07]  /*2100*/  MOV R26, R32 ;  /* 0x00000020001a7202 */ /* 0x000fce0000000f00 */
.L_x_37:
[----:B------:R-:W-:Y:S05]  /*2110*/  BSYNC.RECONVERGENT B4 ;  /* 0x0000000000047941 */ /* 0x000fea0003800200 */
.L_x_36:
[----:B------:R-:W2:Y:S01]  /*2120*/  MUFU.RCP R24, R17 ;  /* 0x0000001100187308 */ /* 0x000ea20000001000 */
[----:B------:R-:W-:Y:S07]  /*2130*/  BSSY.RECONVERGENT B4, `(.L_x_38) ;  /* 0x000000d000047945 */ /* 0x000fee0003800200 */
[----:B------:R-:W3:Y:S01]  /*2140*/  FCHK P3, R26, R17 ;  /* 0x000000111a007302 */ /* 0x000ee20000060000 */
[----:B--2---:R-:W-:-:S04]  /*2150*/  FFMA R25, -R17, R24, 1 ;  /* 0x3f80000011197423 */ /* 0x004fc80000000118 */
[----:B------:R-:W-:-:S04]  /*2160*/  FFMA R24, R24, R25, R24 ;  /* 0x0000001918187223 */ /* 0x000fc80000000018 */
[----:B------:R-:W-:-:S04]  /*2170*/  FFMA R25, R24, R26, RZ ;  /* 0x0000001a18197223 */ /* 0x000fc800000000ff */
[----:B------:R-:W-:-:S04]  /*2180*/  FFMA R28, -R17, R25, R26 ;  /* 0x00000019111c7223 */ /* 0x000fc8000000011a */
[----:B------:R-:W-:Y:S01]  /*2190*/  FFMA R25, R24, R28, R25 ;  /* 0x0000001c18197223 */ /* 0x000fe20000000019 */
[----:B---3--:R-:W-:Y:S06]  /*21a0*/  @!P3 BRA `(.L_x_39) ;  /* 0x000000000014b947 */ /* 0x008fec0003800000 */
[----:B------:R-:W-:Y:S01]  /*21b0*/  IMAD.MOV.U32 R24, RZ, RZ, R26 ;  /* 0x000000ffff187224 */ /* 0x000fe200078e001a */
[----:B------:R-:W-:Y:S02]  /*21c0*/  MOV R25, R17 ;  /* 0x0000001100197202 */ /* 0x000fe40000000f00 */
[----:B------:R-:W-:-:S07]  /*21d0*/  MOV R30, 0x21f0 ;  /* 0x000021f0001e7802 */ /* 0x000fce0000000f00 */
[----:B01----:R-:W-:Y:S05]  /*21e0*/  CALL.REL.NOINC `($__internal_0_$__cuda_sm3x_div_rn_noftz_f32_slowpath) ;  /* 0x0000000c00ac7944 */ /* 0x003fea0003c00000 */
[----:B------:R-:W-:-:S07]  /*21f0*/  IMAD.MOV.U32 R25, RZ, RZ, R32 ;  /* 0x000000ffff197224 */ /* 0x000fce00078e0020 */
.L_x_39:
[----:B------:R-:W-:Y:S05]  /*2200*/  BSYNC.RECONVERGENT B4 ;  /* 0x0000000000047941 */ /* 0x000fea0003800200 */
.L_x_38:
[----:B01----:R-:W-:Y:S01]  /*2210*/  FADD R18, R18, R25 ;  /* 0x0000001912127221 */ /* 0x003fe20000000000 */
[----:B------:R-:W-:-:S04]  /*2220*/  MOV R24, R10 ;  /* 0x0000000a00187202 */ /* 0x000fc80000000f00 */
[----:B------:R2:W-:Y:S03]  /*2230*/  STG.E desc[UR8][R22.64], R18 ;  /* 0x0000001216007986 */ /* 0x0005e6000c101908 */
.L_x_23:
[----:B------:R-:W-:Y:S05]  /*2240*/  BSYNC.RECONVERGENT B3 ;  /* 0x0000000000037941 */ /* 0x000fea0003800200 */
.L_x_22:
[----:B------:R-:W-:-:S05]  /*2250*/  IMAD.IADD R25, R7, 0x1, -R6 ;  /* 0x0000000107197824 */ /* 0x000fca00078e0a06 */
[----:B------:R-:W-:-:S13]  /*2260*/  ISETP.GE.U32.AND P3, PT, R25, 0x3, PT ;  /* 0x000000031900780c */ /* 0x000fda0003f66070 */
[----:B------:R-:W-:Y:S05]  /*2270*/  @!P3 BRA `(.L_x_21) ;  /* 0x0000000c0074b947 */ /* 0x000fea0003800000 */
[----:B------:R-:W3:Y:S01]  /*2280*/  LDC R31, c[0x0][0x3a0] ;  /* 0x0000e800ff1f7b82 */ /* 0x000ee20000000800 */
[C---:B------:R-:W-:Y:S01]  /*2290*/  IADD3 R28, PT, PT, R24.reuse, 0x3, RZ ;  /* 0x00000003181c7810 */ /* 0x040fe20007ffe0ff */
[C---:B------:R-:W-:Y:S01]  /*22a0*/  VIADD R30, R24.reuse, 0x2 ;  /* 0x00000002181e7836 */ /* 0x040fe20000000000 */
[----:B------:R-:W-:Y:S01]  /*22b0*/  IADD3 R26, PT, PT, -R7, R24, RZ ;  /* 0x00000018071a7210 */ /* 0x000fe20007ffe1ff */
[-C--:B---3--:R-:W-:Y:S02]  /*22c0*/  IMAD R32, R24, R31.reuse, R31 ;  /* 0x0000001f18207224 */ /* 0x088fe400078e021f */
[-CC-:B------:R-:W-:Y:S02]  /*22d0*/  IMAD R27, R28, R31.reuse, R15.reuse ;  /* 0x0000001f1c1b7224 */ /* 0x180fe400078e020f */
[--C-:B------:R-:W-:Y:S01]  /*22e0*/  IMAD R29, R30, R31, R15.reuse ;  /* 0x0000001f1e1d7224 */ /* 0x100fe200078e020f */
[----:B------:R-:W-:Y:S01]  /*22f0*/  IADD3 R33, PT, PT, R32, R15, RZ ;  /* 0x0000000f20217210 */ /* 0x000fe20007ffe0ff */
[----:B------:R-:W-:-:S02]  /*2300*/  IMAD R31, R24, R31, R15 ;  /* 0x0000001f181f7224 */ /* 0x000fc400078e020f */
[----:B------:R-:W-:-:S07]  /*2310*/  VIADD R28, R24, 0x1 ;  /* 0x00000001181c7836 */ /* 0x000fce0000000000 */
.L_x_64:
[----:B------:R-:W-:Y:S01]  /*2320*/  VIADD R30, R28, 0xffffffff ;  /* 0xffffffff1c1e7836 */ /* 0x000fe20000000000 */
[----:B------:R-:W-:Y:S04]  /*2330*/  BSSY.RECONVERGENT B3, `(.L_x_40) ;  /* 0x0000030000037945 */ /* 0x000fe80003800200 */
[----:B------:R-:W-:-:S04]  /*2340*/  ISETP.GE.AND P3, PT, R30, UR5, PT ;  /* 0x000000051e007c0c */ /* 0x000fc8000bf66270 */
[----:B------:R-:W-:-:S13]  /*2350*/  ISETP.LT.OR P3, PT, R30, RZ, P3 ;  /* 0x000000ff1e00720c */ /* 0x000fda0001f61670 */
[----:B---34-:R-:W-:Y:S05]  /*2360*/  @P3 BRA `(.L_x_41) ;  /* 0x0000000000b03947 */ /* 0x018fea0003800000 */
[----:B------:R-:W3:Y:S02]  /*2370*/  LDC.64 R24, c[0x0][0x388] ;  /* 0x0000e200ff187b82 */ /* 0x000ee40000000a00 */
[----:B---3--:R-:W-:-:S06]  /*2380*/  IMAD.WIDE R24, R31, 0x4, R24 ;  /* 0x000000041f187825 */ /* 0x008fcc00078e0218 */
[----:B------:R-:W3:Y:S01]  /*2390*/  LDG.E R24, desc[UR8][R24.64] ;  /* 0x0000000818187981 */ /* 0x000ee2000c1e1900 */
[----:B------:R-:W-:Y:S01]  /*23a0*/  I2FP.F32.U32 R30, R30 ;  /* 0x0000001e001e7245 */ /* 0x000fe20000201000 */
[----:B------:R-:W4:Y:S01]  /*23b0*/  MUFU.RCP R37, R16 ;  /* 0x0000001000257308 */ /* 0x000f220000001000 */
[----:B------:R-:W-:Y:S01]  /*23c0*/  I2FP.F32.U32 R35, R28 ;  /* 0x0000001c00237245 */ /* 0x000fe20000201000 */
[----:B------:R-:W-:Y:S01]  /*23d0*/  BSSY.RECONVERGENT B4, `(.L_x_42) ;  /* 0x0000014000047945 */ /* 0x000fe20003800200 */
[CC--:B------:R-:W-:Y:S02]  /*23e0*/  FSETP.GT.AND P3, PT, R5.reuse, R30.reuse, PT ;  /* 0x0000001e0500720b */ /* 0x0c0fe40003f64000 */
[CC--:B------:R-:W-:Y:S02]  /*23f0*/  FSETP.GEU.AND P4, PT, R2.reuse, R35.reuse, PT ;  /* 0x000000230200720b */ /* 0x0c0fe40003f8e000 */
[----:B------:R-:W-:Y:S02]  /*2400*/  FSEL R30, R5, R30, P3 ;  /* 0x0000001e051e7208 */ /* 0x000fe40001800000 */
[----:B------:R-:W-:-:S05]  /*2410*/  FSEL R35, R2, R35, !P4 ;  /* 0x0000002302237208 */ /* 0x000fca0006000000 */
[----:B------:R-:W-:Y:S01]  /*2420*/  FADD R30, R35, -R30 ;  /* 0x8000001e231e7221 */ /* 0x000fe20000000000 */
[----:B----4-:R-:W-:Y:S01]  /*2430*/  FFMA R32, -R16, R37, 1 ;  /* 0x3f80000010207423 */ /* 0x010fe20000000125 */
[----:B---3--:R-:W-:-:S03]  /*2440*/  FMUL R35, R21, R24 ;  /* 0x0000001815237220 */ /* 0x008fc60000400000 */
[----:B------:R-:W-:Y:S01]  /*2450*/  FFMA R24, R37, R32, R37 ;  /* 0x0000002025187223 */ /* 0x000fe20000000025 */
[----:B------:R-:W-:-:S04]  /*2460*/  FMUL R35, R30, R35 ;  /* 0x000000231e237220 */ /* 0x000fc80000400000 */
[----:B------:R-:W3:Y:S01]  /*2470*/  FCHK P3, R35, R16 ;  /* 0x0000001023007302 */ /* 0x000ee20000060000 */
[----:B------:R-:W-:-:S04]  /*2480*/  FFMA R25, R24, R35, RZ ;  /* 0x0000002318197223 */ /* 0x000fc800000000ff */
[----:B------:R-:W-:-:S04]  /*2490*/  FFMA R30, -R16, R25, R35 ;  /* 0x00000019101e7223 */ /* 0x000fc80000000123 */
[----:B------:R-:W-:Y:S01]  /*24a0*/  FFMA R30, R24, R30, R25 ;  /* 0x0000001e181e7223 */ /* 0x000fe20000000019 */
[----:B---3--:R-:W-:Y:S06]  /*24b0*/  @!P3 BRA `(.L_x_43) ;  /* 0x000000000014b947 */ /* 0x008fec0003800000 */
[----:B------:R-:W-:Y:S01]  /*24c0*/  MOV R24, R35 ;  /* 0x0000002300187202 */ /* 0x000fe20000000f00 */
[----:B------:R-:W-:Y:S01]  /*24d0*/  IMAD.MOV.U32 R25, RZ, RZ, R16 ;  /* 0x000000ffff197224 */ /* 0x000fe200078e0010 */
[----:B------:R-:W-:-:S07]  /*24e0*/  MOV R30, 0x2500 ;  /* 0x00002500001e7802 */ /* 0x000fce0000000f00 */
[----:B012---:R-:W-:Y:S05]  /*24f0*/  CALL.REL.NOINC `($__internal_0_$__cuda_sm3x_div_rn_noftz_f32_slowpath) ;  /* 0x0000000800e87944 */ /* 0x007fea0003c00000 */
[----:B------:R-:W-:-:S07]  /*2500*/  MOV R30, R32 ;  /* 0x00000020001e7202 */ /* 0x000fce0000000f00 */
.L_x_43:
[----:B------:R-:W-:Y:S05]  /*2510*/  BSYNC.RECONVERGENT B4 ;  /* 0x0000000000047941 */ /* 0x000fea0003800200 */
.L_x_42:
[----:B------:R-:W3:Y:S01]  /*2520*/  MUFU.RCP R24, R17 ;  /* 0x0000001100187308 */ /* 0x000ee20000001000 */
[----:B------:R-:W-:Y:S07]  /*2530*/  BSSY.RECONVERGENT B4, `(.L_x_44) ;  /* 0x000000d000047945 */ /* 0x000fee0003800200 */
[----:B------:R-:W4:Y:S01]  /*2540*/  FCHK P3, R30, R17 ;  /* 0x000000111e007302 */ /* 0x000f220000060000 */
[----:B---3--:R-:W-:-:S04]  /*2550*/  FFMA R25, -R17, R24, 1 ;  /* 0x3f80000011197423 */ /* 0x008fc80000000118 */
[----:B------:R-:W-:-:S04]  /*2560*/  FFMA R24, R24, R25, R24 ;  /* 0x0000001918187223 */ /* 0x000fc80000000018 */
[----:B------:R-:W-:-:S04]  /*2570*/  FFMA R25, R24, R30, RZ ;  /* 0x0000001e18197223 */ /* 0x000fc800000000ff */
[----:B------:R-:W-:-:S04]  /*2580*/  FFMA R32, -R17, R25, R30 ;  /* 0x0000001911207223 */ /* 0x000fc8000000011e */
[----:B------:R-:W-:Y:S01]  /*2590*/  FFMA R25, R24, R32, R25 ;  /* 0x0000002018197223 */ /* 0x000fe20000000019 */
[----:B----4-:R-:W-:Y:S06]  /*25a0*/  @!P3 BRA `(.L_x_45) ;  /* 0x000000000014b947 */ /* 0x010fec0003800000 */
[----:B------:R-:W-:Y:S01]  /*25b0*/  IMAD.MOV.U32 R24, RZ, RZ, R30 ;  /* 0x000000ffff187224 */ /* 0x000fe200078e001e */
[----:B------:R-:W-:Y:S02]  /*25c0*/  MOV R25, R17 ;  /* 0x0000001100197202 */ /* 0x000fe40000000f00 */
[----:B------:R-:W-:-:S07]  /*25d0*/  MOV R30, 0x25f0 ;  /* 0x000025f0001e7802 */ /* 0x000fce0000000f00 */
[----:B012---:R-:W-:Y:S05]  /*25e0*/  CALL.REL.NOINC `($__internal_0_$__cuda_sm3x_div_rn_noftz_f32_slowpath) ;  /* 0x0000000800ac7944 */ /* 0x007fea0003c00000 */
[----:B------:R-:W-:-:S07]  /*25f0*/  IMAD.MOV.U32 R25, RZ, RZ, R32 ;  /* 0x000000ffff197224 */ /* 0x000fce00078e0020 */
.L_x_45:
[----:B------:R-:W-:Y:S05]  /*2600*/  BSYNC.RECONVERGENT B4 ;  /* 0x0000000000047941 */ /* 0x000fea0003800200 */
.L_x_44:
[----:B012---:R-:W-:-:S05]  /*2610*/  FADD R18, R18, R25 ;  /* 0x0000001912127221 */ /* 0x007fca0000000000 */
[----:B------:R3:W-:Y:S02]  /*2620*/  STG.E desc[UR8][R22.64], R18 ;  /* 0x0000001216007986 */ /* 0x0007e4000c101908 */
.L_x_41:
[----:B------:R-:W-:Y:S05]  /*2630*/  BSYNC.RECONVERGENT B3 ;  /* 0x0000000000037941 */ /* 0x000fea0003800200 */
.L_x_40:
[C---:B------:R-:W-:Y:S01]  /*2640*/  ISETP.GE.AND P3, PT, R28.reuse, UR5, PT ;  /* 0x000000051c007c0c */ /* 0x040fe2000bf66270 */
[----:B------:R-:W-:Y:S03]  /*2650*/  BSSY.RECONVERGENT B3, `(.L_x_46) ;  /* 0x0000030000037945 */ /* 0x000fe60003800200 */
[----:B------:R-:W-:-:S13]  /*2660*/  ISETP.LT.OR P3, PT, R28, RZ, P3 ;  /* 0x000000ff1c00720c */ /* 0x000fda0001f61670 */
[----:B------:R-:W-:Y:S05]  /*2670*/  @P3 BRA `(.L_x_47) ;  /* 0x0000000000b43947 */ /* 0x000fea0003800000 */
[----:B------:R-:W4:Y:S02]  /*2680*/  LDC.64 R24, c[0x0][0x388] ;  /* 0x0000e200ff187b82 */ /* 0x000f240000000a00 */
[----:B----4-:R-:W-:-:S06]  /*2690*/  IMAD.WIDE R24, R33, 0x4, R24 ;  /* 0x0000000421187825 */ /* 0x010fcc00078e0218 */
[----:B------:R-:W4:Y:S01]  /*26a0*/  LDG.E R24, desc[UR8][R24.64] ;  /* 0x0000000818187981 */ /* 0x000f22000c1e1900 */
[----:B------:R-:W-:Y:S01]  /*26b0*/  IADD3 R30, PT, PT, R28, 0x1, RZ ;  /* 0x000000011c1e7810 */ /* 0x000fe20007ffe0ff */
[----:B------:R-:W5:Y:S01]  /*26c0*/  MUFU.RCP R39, R16 ;  /* 0x0000001000277308 */ /* 0x000f620000001000 */
[----:B------:R-:W-:Y:S01]  /*26d0*/  I2FP.F32.U32 R32, R28 ;  /* 0x0000001c00207245 */ /* 0x000fe20000201000 */
[----:B------:R-:W-:Y:S01]  /*26e0*/  BSSY.RECONVERGENT B4, `(.L_x_48) ;  /* 0x0000015000047945 */ /* 0x000fe20003800200 */
[----:B------:R-:W-:Y:S02]  /*26f0*/  I2FP.F32.U32 R35, R30 ;  /* 0x0000001e00237245 */ /* 0x000fe40000201000 */
[CC--:B------:R-:W-:Y:S02]  /*2700*/  FSETP.GT.AND P3, PT, R5.reuse, R32.reuse, PT ;  /* 0x000000200500720b */ /* 0x0c0fe40003f64000 */
[----:B------:R-:W-:Y:S02]  /*2710*/  FSETP.GEU.AND P4, PT, R2, R35, PT ;  /* 0x000000230200720b */ /* 0x000fe40003f8e000 */
[----:B------:R-:W-:-:S02]  /*2720*/  FSEL R30, R5, R32, P3 ;  /* 0x00000020051e7208 */ /* 0x000fc40001800000 */
[----:B------:R-:W-:-:S05]  /*2730*/  FSEL R35, R2, R35, !P4 ;  /* 0x0000002302237208 */ /* 0x000fca0006000000 */
[----:B------:R-:W-:Y:S01]  /*2740*/  FADD R30, R35, -R30 ;  /* 0x8000001e231e7221 */ /* 0x000fe20000000000 */
[----:B----4-:R-:W-:Y:S01]  /*2750*/  FMUL R37, R21, R24 ;  /* 0x0000001815257220 */ /* 0x010fe20000400000 */
[----:B-----5:R-:W-:-:S03]  /*2760*/  FFMA R24, -R16, R39, 1 ;  /* 0x3f80000010187423 */ /* 0x020fc60000000127 */
[----:B------:R-:W-:Y:S01]  /*2770*/  FMUL R37, R30, R37 ;  /* 0x000000251e257220 */ /* 0x000fe20000400000 */
[----:B------:R-:W-:-:S03]  /*2780*/  FFMA R24, R39, R24, R39 ;  /* 0x0000001827187223 */ /* 0x000fc60000000027 */
[----:B------:R-:W4:Y:S01]  /*2790*/  FCHK P3, R37, R16 ;  /* 0x0000001025007302 */ /* 0x000f220000060000 */
[----:B------:R-:W-:-:S04]  /*27a0*/  FFMA R25, R24, R37, RZ ;  /* 0x0000002518197223 */ /* 0x000fc800000000ff */
[----:B------:R-:W-:-:S04]  /*27b0*/  FFMA R30, -R16, R25, R37 ;  /* 0x00000019101e7223 */ /* 0x000fc80000000125 */
[----:B------:R-:W-:Y:S01]  /*27c0*/  FFMA R30, R24, R30, R25 ;  /* 0x0000001e181e7223 */ /* 0x000fe20000000019 */
[----:B----4-:R-:W-:Y:S06]  /*27d0*/  @!P3 BRA `(.L_x_49) ;  /* 0x000000000014b947 */ /* 0x010fec0003800000 */
[----:B------:R-:W-:Y:S01]  /*27e0*/  IMAD.MOV.U32 R24, RZ, RZ, R37 ;  /* 0x000000ffff187224 */ /* 0x000fe200078e0025 */
[----:B------:R-:W-:Y:S02]  /*27f0*/  MOV R25, R16 ;  /* 0x0000001000197202 */ /* 0x000fe40000000f00 */
[----:B------:R-:W-:-:S07]  /*2800*/  MOV R30, 0x2820 ;  /* 0x00002820001e7802 */ /* 0x000fce0000000f00 */
[----:B0123--:R-:W-:Y:S05]  /*2810*/  CALL.REL.NOINC `($__internal_0_$__cuda_sm3x_div_rn_noftz_f32_slowpath) ;  /* 0x0000000800207944 */ /* 0x00ffea0003c00000 */
[----:B------:R-:W-:-:S07]  /*2820*/  IMAD.MOV.U32 R30, RZ, RZ, R32 ;  /* 0x000000ffff1e7224 */ /* 0x000fce00078e0020 */
.L_x_49:
[----:B------:R-:W-:Y:S05]  /*2830*/  BSYNC.RECONVERGENT B4 ;  /* 0x0000000000047941 */ /* 0x000fea0003800200 */
.L_x_48:
[----:B------:R-:W4:Y:S01]  /*2840*/  MUFU.RCP R24, R17 ;  /* 0x0000001100187308 */ /* 0x000f220000001000 */
[----:B------:R-:W-:Y:S07]  /*2850*/  BSSY.RECONVERGENT B4, `(.L_x_50) ;  /* 0x000000d000047945 */ /* 0x000fee0003800200 */
[----:B------:R-:W5:Y:S01]  /*2860*/  FCHK P3, R30, R17 ;  /* 0x000000111e007302 */ /* 0x000f620000060000 */
[----:B----4-:R-:W-:-:S04]  /*2870*/  FFMA R25, -R17, R24, 1 ;  /* 0x3f80000011197423 */ /* 0x010fc80000000118 */
[----:B------:R-:W-:-:S04]  /*2880*/  FFMA R24, R24, R25, R24 ;  /* 0x0000001918187223 */ /* 0x000fc80000000018 */
[----:B------:R-:W-:-:S04]  /*2890*/  FFMA R25, R24, R30, RZ ;  /* 0x0000001e18197223 */ /* 0x000fc800000000ff */
[----:B------:R-:W-:-:S04]  /*28a0*/  FFMA R32, -R17, R25, R30 ;  /* 0x0000001911207223 */ /* 0x000fc8000000011e */
[----:B------:R-:W-:Y:S01]  /*28b0*/  FFMA R25, R24, R32, R25 ;  /* 0x0000002018197223 */ /* 0x000fe20000000019 */
[----:B-----5:R-:W-:Y:S06]  /*28c0*/  @!P3 BRA `(.L_x_51) ;  /* 0x000000000014b947 */ /* 0x020fec0003800000 */
[----:B------:R-:W-:Y:S02]  /*28d0*/  MOV R24, R30 ;  /* 0x0000001e00187202 */ /* 0x000fe40000000f00 */
[----:B------:R-:W-:Y:S02]  /*28e0*/  MOV R25, R17 ;  /* 0x0000001100197202 */ /* 0x000fe40000000f00 */
[----:B------:R-:W-:-:S07]  /*28f0*/  MOV R30, 0x2910 ;  /* 0x00002910001e7802 */ /* 0x000fce0000000f00 */
[----:B0123--:R-:W-:Y:S05]  /*2900*/  CALL.REL.NOINC `($__internal_0_$__cuda_sm3x_div_rn_noftz_f32_slowpath) ;  /* 0x0000000400e47944 */ /* 0x00ffea0003c00000 */
[----:B------:R-:W-:-:S07]  /*2910*/  IMAD.MOV.U32 R25, RZ, RZ, R32 ;  /* 0x000000ffff197224 */ /* 0x000fce00078e0020 */
.L_x_51:
[----:B------:R-:W-:Y:S05]  /*2920*/  BSYNC.RECONVERGENT B4 ;  /* 0x0000000000047941 */ /* 0x000fea0003800200 */
.L_x_50:
[----:B0123--:R-:W-:-:S05]  /*2930*/  FADD R18, R18, R25 ;  /* 0x0000001912127221 */ /* 0x00ffca0000000000 */
[----:B------:R4:W-:Y:S02]  /*2940*/  STG.E desc[UR8][R22.64], R18 ;  /* 0x0000001216007986 */ /* 0x0009e4000c101908 */
.L_x_47:
[----:B------:R-:W-:Y:S05]  /*2950*/  BSYNC.RECONVERGENT B3 ;  /* 0x0000000000037941 */ /* 0x000fea0003800200 */
.L_x_46:
[----:B------:R-:W-:Y:S01]  /*2960*/  IADD3 R32, PT, PT, R28, 0x1, RZ ;  /* 0x000000011c207810 */ /* 0x000fe20007ffe0ff */
[----:B------:R-:W-:Y:S03]  /*2970*/  BSSY.RECONVERGENT B3, `(.L_x_52) ;  /* 0x0000031000037945 */ /* 0x000fe60003800200 */
[----:B------:R-:W-:-:S04]  /*2980*/  ISETP.GE.AND P3, PT, R32, UR5, PT ;  /* 0x0000000520007c0c */ /* 0x000fc8000bf66270 */
[----:B------:R-:W-:-:S13]  /*2990*/  ISETP.LT.OR P3, PT, R32, RZ, P3 ;  /* 0x000000ff2000720c */ /* 0x000fda0001f61670 */
[----:B------:R-:W-:Y:S05]  /*29a0*/  @P3 BRA `(.L_x_53) ;  /* 0x0000000000b43947 */ /* 0x000fea0003800000 */
[----:B------:R-:W5:Y:S02]  /*29b0*/  LDC.64 R24, c[0x0][0x388] ;  /* 0x0000e200ff187b82 */ /* 0x000f640000000a00 */
[----:B-----5:R-:W-:-:S06]  /*29c0*/  IMAD.WIDE R24, R29, 0x4, R24 ;  /* 0x000000041d187825 */ /* 0x020fcc00078e0218 */
[----:B------:R-:W5:Y:S01]  /*29d0*/  LDG.E R24, desc[UR8][R24.64] ;  /* 0x0000000818187981 */ /* 0x000f62000c1e1900 */
[----:B------:R-:W-:Y:S01]  /*29e0*/  IADD3 R30, PT, PT, R28, 0x2, RZ ;  /* 0x000000021c1e7810 */ /* 0x000fe20007ffe0ff */
[----:B------:R-:W0:Y:S01]  /*29f0*/  MUFU.RCP R39, R16 ;  /* 0x0000001000277308 */ /* 0x000e220000001000 */
        /* <DEDUP_REMOVED lines=8> */
[----:B-----5:R-:W-:Y:S01]  /*2a80*/  FMUL R37, R21, R24 ;  /* 0x0000001815257220 */ /* 0x020fe20000400000 */
[----:B0-----:R-:W-:-:S03]  /*2a90*/  FFMA R24, -R16, R39, 1 ;  /* 0x3f80000010187423 */ /* 0x001fc60000000127 */
[----:B------:R-:W-:Y:S01]  /*2aa0*/  FMUL R37, R32, R37 ;  /* 0x0000002520257220 */ /* 0x000fe20000400000 */
[----:B------:R-:W-:-:S03]  /*2ab0*/  FFMA R24, R39, R24, R39 ;  /* 0x0000001827187223 */ /* 0x000fc60000000027 */
        /* <DEDUP_REMOVED lines=8> */
[----:B-1234-:R-:W-:Y:S05]  /*2b40*/  CALL.REL.NOINC `($__internal_0_$__cuda_sm3x_div_rn_noftz_f32_slowpath) ;  /* 0x0000000400547944 */ /* 0x01efea0003c00000 */
[----:B------:R-:W-:-:S07]  /*2b50*/  MOV R30, R32 ;  /* 0x00000020001e7202 */ /* 0x000fce0000000f00 */
.L_x_55:
[----:B------:R-:W-:Y:S05]  /*2b60*/  BSYNC.RECONVERGENT B4 ;  /* 0x0000000000047941 */ /* 0x000fea0003800200 */
.L_x_54:
[----:B------:R-:W0:Y:S01]  /*2b70*/  MUFU.RCP R24, R17 ;  /* 0x0000001100187308 */ /* 0x000e220000001000 */
[----:B------:R-:W-:Y:S07]  /*2b80*/  BSSY.RECONVERGENT B4, `(.L_x_56) ;  /* 0x000000d000047945 */ /* 0x000fee0003800200 */
[----:B------:R-:W5:Y:S01]  /*2b90*/  FCHK P3, R30, R17 ;  /* 0x000000111e007302 */ /* 0x000f620000060000 */
[----:B0-----:R-:W-:-:S04]  /*2ba0*/  FFMA R25, -R17, R24, 1 ;  /* 0x3f80000011197423 */ /* 0x001fc80000000118 */
[----:B------:R-:W-:-:S04]  /*2bb0*/  FFMA R24, R24, R25, R24 ;  /* 0x0000001918187223 */ /* 0x000fc80000000018 */
[----:B------:R-:W-:-:S04]  /*2bc0*/  FFMA R25, R24, R30, RZ ;  /* 0x0000001e18197223 */ /* 0x000fc800000000ff */
[----:B------:R-:W-:-:S04]  /*2bd0*/  FFMA R32, -R17, R25, R30 ;  /* 0x0000001911207223 */ /* 0x000fc8000000011e */
[----:B------:R-:W-:Y:S01]  /*2be0*/  FFMA R25, R24, R32, R25 ;  /* 0x0000002018197223 */ /* 0x000fe20000000019 */
[----:B-----5:R-:W-:Y:S06]  /*2bf0*/  @!P3 BRA `(.L_x_57) ;  /* 0x000000000014b947 */ /* 0x020fec0003800000 */
[----:B------:R-:W-:Y:S01]  /*2c00*/  IMAD.MOV.U32 R24, RZ, RZ, R30 ;  /* 0x000000ffff187224 */ /* 0x000fe200078e001e */
[----:B------:R-:W-:Y:S02]  /*2c10*/  MOV R25, R17 ;  /* 0x0000001100197202 */ /* 0x000fe40000000f00 */
[----:B------:R-:W-:-:S07]  /*2c20*/  MOV R30, 0x2c40 ;  /* 0x00002c40001e7802 */ /* 0x000fce0000000f00 */
[----:B-1234-:R-:W-:Y:S05]  /*2c30*/  CALL.REL.NOINC `($__internal_0_$__cuda_sm3x_div_rn_noftz_f32_slowpath) ;  /* 0x0000000400187944 */ /* 0x01efea0003c00000 */
[----:B------:R-:W-:-:S07]  /*2c40*/  MOV R25, R32 ;  /* 0x0000002000197202 */ /* 0x000fce0000000f00 */
.L_x_57:
[----:B------:R-:W-:Y:S05]  /*2c50*/  BSYNC.RECONVERGENT B4 ;  /* 0x0000000000047941 */ /* 0x000fea0003800200 */
.L_x_56:
[----:B-1234-:R-:W-:-:S05]  /*2c60*/  FADD R18, R18, R25 ;  /* 0x0000001912127221 */ /* 0x01efca0000000000 */
[----:B------:R0:W-:Y:S02]  /*2c70*/  STG.E desc[UR8][R22.64], R18 ;  /* 0x0000001216007986 */ /* 0x0001e4000c101908 */
.L_x_53:
[----:B------:R-:W-:Y:S05]  /*2c80*/  BSYNC.RECONVERGENT B3 ;  /* 0x0000000000037941 */ /* 0x000fea0003800200 */
.L_x_52:
[----:B------:R-:W-:Y:S01]  /*2c90*/  VIADD R32, R28, 0x2 ;  /* 0x000000021c207836 */ /* 0x000fe20000000000 */
[----:B------:R-:W-:Y:S04]  /*2ca0*/  BSSY.RECONVERGENT B3, `(.L_x_58) ;  /* 0x0000031000037945 */ /* 0x000fe80003800200 */
        /* <DEDUP_REMOVED lines=25> */
[----:B------:R-:W-:Y:S01]  /*2e40*/  MOV R24, R37 ;  /* 0x0000002500187202 */ /* 0x000fe20000000f00 */
[----:B------:R-:W-:Y:S01]  /*2e50*/  IMAD.MOV.U32 R25, RZ, RZ, R16 ;  /* 0x000000ffff197224 */ /* 0x000fe200078e0010 */
[----:B------:R-:W-:-:S07]  /*2e60*/  MOV R30, 0x2e80 ;  /* 0x00002e80001e7802 */ /* 0x000fce0000000f00 */
[----:B-1234-:R-:W-:Y:S05]  /*2e70*/  CALL.REL.NOINC `($__internal_0_$__cuda_sm3x_div_rn_noftz_f32_slowpath) ;  /* 0x0000000000887944 */ /* 0x01efea0003c00000 */
[----:B------:R-:W-:-:S07]  /*2e80*/  MOV R30, R32 ;  /* 0x00000020001e7202 */ /* 0x000fce0000000f00 */
.L_x_61:
[----:B------:R-:W-:Y:S05]  /*2e90*/  BSYNC.RECONVERGENT B4 ;  /* 0x0000000000047941 */ /* 0x000fea0003800200 */
.L_x_60:
        /* <DEDUP_REMOVED lines=9> */
[----:B------:R-:W-:Y:S01]  /*2f30*/  MOV R24, R30 ;  /* 0x0000001e00187202 */ /* 0x000fe20000000f00 */
[----:B------:R-:W-:Y:S01]  /*2f40*/  IMAD.MOV.U32 R25, RZ, RZ, R17 ;  /* 0x000000ffff197224 */ /* 0x000fe200078e0011 */
[----:B------:R-:W-:-:S07]  /*2f50*/  MOV R30, 0x2f70 ;  /* 0x00002f70001e7802 */ /* 0x000fce0000000f00 */
[----:B-1234-:R-:W-:Y:S05]  /*2f60*/  CALL.REL.NOINC `($__internal_0_$__cuda_sm3x_div_rn_noftz_f32_slowpath) ;  /* 0x00000000004c7944 */ /* 0x01efea0003c00000 */
[----:B------:R-:W-:-:S07]  /*2f70*/  MOV R25, R32 ;  /* 0x0000002000197202 */ /* 0x000fce0000000f00 */
.L_x_63:
[----:B------:R-:W-:Y:S05]  /*2f80*/  BSYNC.RECONVERGENT B4 ;  /* 0x0000000000047941 */ /* 0x000fea0003800200 */
.L_x_62:
[----:B-1234-:R-:W-:-:S05]  /*2f90*/  FADD R18, R18, R25 ;  /* 0x0000001912127221 */ /* 0x01efca0000000000 */
[----:B------:R0:W-:Y:S02]  /*2fa0*/  STG.E desc[UR8][R22.64], R18 ;  /* 0x0000001216007986 */ /* 0x0001e4000c101908 */
.L_x_59:
[----:B------:R-:W-:Y:S05]  /*2fb0*/  BSYNC.RECONVERGENT B3 ;  /* 0x0000000000037941 */ /* 0x000fea0003800200 */
.L_x_58:
[----:B------:R-:W5:Y:S01]  /*2fc0*/  LDC R24, c[0x0][0x3a0] ;  /* 0x0000e800ff187b82 */ /* 0x000f620000000800 */
[----:B------:R-:W-:Y:S02]  /*2fd0*/  IADD3 R26, PT, PT, R26, 0x4, RZ ;  /* 0x000000041a1a7810 */ /* 0x000fe40007ffe0ff */
[----:B------:R-:W-:Y:S02]  /*2fe0*/  IADD3 R28, PT, PT, R28, 0x4, RZ ;  /* 0x000000041c1c7810 */ /* 0x000fe40007ffe0ff */
[----:B------:R-:W-:Y:S01]  /*2ff0*/  ISETP.NE.AND P3, PT, R26, 0x1, PT ;  /* 0x000000011a00780c */ /* 0x000fe20003f65270 */
[C---:B-----5:R-:W-:Y:S01]  /*3000*/  IMAD R27, R24.reuse, 0x4, R27 ;  /* 0x00000004181b7824 */ /* 0x060fe200078e021b */
[C---:B------:R-:W-:Y:S01]  /*3010*/  LEA R29, R24.reuse, R29, 0x2 ;  /* 0x0000001d181d7211 */ /* 0x040fe200078e10ff */
[C---:B------:R-:W-:Y:S01]  /*3020*/  IMAD R31, R24.reuse, 0x4, R31 ;  /* 0x00000004181f7824 */ /* 0x040fe200078e021f */
[----:B------:R-:W-:-:S09]  /*3030*/  LEA R33, R24, R33, 0x2 ;  /* 0x0000002118217211 */ /* 0x000fd200078e10ff */
[----:B------:R-:W-:Y:S05]  /*3040*/  @P3 BRA `(.L_x_64) ;  /* 0xfffffff000b43947 */ /* 0x000fea000383ffff */
.L_x_21:
[----:B------:R-:W-:Y:S05]  /*3050*/  BSYNC.RECONVERGENT B2 ;  /* 0x0000000000027941 */ /* 0x000fea0003800200 */
.L_x_20:
[C---:B------:R-:W-:Y:S02]  /*3060*/  ISETP.NE.AND P3, PT, R15.reuse, R4, PT ;  /* 0x000000040f00720c */ /* 0x040fe40003f65270 */
[----:B------:R-:W-:-:S11]  /*3070*/  IADD3 R15, PT, PT, R15, 0x1, RZ ;  /* 0x000000010f0f7810 */ /* 0x000fd60007ffe0ff */
[----:B------:R-:W-:Y:S05]  /*3080*/  @P3 BRA `(.L_x_65) ;  /* 0xffffffe800243947 */ /* 0x000fea000383ffff */
[----:B------:R-:W-:Y:S05]  /*3090*/  EXIT ;  /* 0x000000000000794d */ /* 0x000fea0003800000 */
        .weak           $__internal_0_$__cuda_sm3x_div_rn_noftz_f32_slowpath
        .type           $__internal_0_$__cuda_sm3x_div_rn_noftz_f32_slowpath,@function
        .size           $__internal_0_$__cuda_sm3x_div_rn_noftz_f32_slowpath,(.L_x_78 - $__internal_0_$__cuda_sm3x_div_rn_noftz_f32_slowpath)
$__internal_0_$__cuda_sm3x_div_rn_noftz_f32_slowpath:
[----:B------:R-:W-:Y:S01]  /*30a0*/  SHF.R.U32.HI R32, RZ, 0x17, R25 ;  /* 0x00000017ff207819 */ /* 0x000fe20000011619 */
[----:B------:R-:W-:Y:S01]  /*30b0*/  BSSY.RECONVERGENT B0, `(.L_x_66) ;  /* 0x0000062000007945 */ /* 0x000fe20003800200 */
[----:B------:R-:W-:Y:S02]  /*30c0*/  SHF.R.U32.HI R35, RZ, 0x17, R24 ;  /* 0x00000017ff237819 */ /* 0x000fe40000011618 */
[----:B------:R-:W-:Y:S02]  /*30d0*/  LOP3.LUT R32, R32, 0xff, RZ, 0xc0, !PT ;  /* 0x000000ff20207812 */ /* 0x000fe400078ec0ff */
[----:B------:R-:W-:-:S03]  /*30e0*/  LOP3.LUT R35, R35, 0xff, RZ, 0xc0, !PT ;  /* 0x000000ff23237812 */ /* 0x000fc600078ec0ff */
[----:B------:R-:W-:Y:S01]  /*30f0*/  VIADD R36, R32, 0xffffffff ;  /* 0xffffffff20247836 */ /* 0x000fe20000000000 */
[----:B------:R-:W-:-:S04]  /*3100*/  IADD3 R37, PT, PT, R35, -0x1, RZ ;  /* 0xffffffff23257810 */ /* 0x000fc80007ffe0ff */
[----:B------:R-:W-:-:S04]  /*3110*/  ISETP.GT.U32.AND P3, PT, R36, 0xfd, PT ;  /* 0x000000fd2400780c */ /* 0x000fc80003f64070 */
[----:B------:R-:W-:-:S13]  /*3120*/  ISETP.GT.U32.OR P3, PT, R37, 0xfd, P3 ;  /* 0x000000fd2500780c */ /* 0x000fda0001f64470 */
[----:B------:R-:W-:Y:S01]  /*3130*/  @!P3 MOV R34, RZ ;  /* 0x000000ff0022b202 */ /* 0x000fe20000000f00 */
[----:B------:R-:W-:Y:S06]  /*3140*/  @!P3 BRA `(.L_x_67) ;  /* 0x00000000005cb947 */ /* 0x000fec0003800000 */
[----:B------:R-:W-:Y:S02]  /*3150*/  FSETP.GTU.FTZ.AND P3, PT, |R24|, +INF , PT ;  /* 0x7f8000001800780b */ /* 0x000fe40003f7c200 */
[----:B------:R-:W-:-:S04]  /*3160*/  FSETP.GTU.FTZ.AND P4, PT, |R25|, +INF , PT ;  /* 0x7f8000001900780b */ /* 0x000fc80003f9c200 */
[----:B------:R-:W-:-:S13]  /*3170*/  PLOP3.LUT P3, PT, P3, P4, PT, 0xf8, 0x8f ;  /* 0x00000000008f781c */ /* 0x000fda0001f69f70 */
[----:B------:R-:W-:Y:S05]  /*3180*/  @P3 BRA `(.L_x_68) ;  /* 0x00000004004c3947 */ /* 0x000fea0003800000 */
[----:B------:R-:W-:-:S13]  /*3190*/  LOP3.LUT P3, RZ, R25, 0x7fffffff, R24, 0xc8, !PT ;  /* 0x7fffffff19ff7812 */ /* 0x000fda000786c818 */
[----:B------:R-:W-:Y:S05]  /*31a0*/  @!P3 BRA `(.L_x_69) ;  /* 0x00000004003cb947 */ /* 0x000fea0003800000 */
[C---:B------:R-:W-:Y:S02]  /*31b0*/  FSETP.NEU.FTZ.AND P5, PT, |R24|.reuse, +INF , PT ;  /* 0x7f8000001800780b */ /* 0x040fe40003fbd200 */
[----:B------:R-:W-:Y:S02]  /*31c0*/  FSETP.NEU.FTZ.AND P4, PT, |R25|, +INF , PT ;  /* 0x7f8000001900780b */ /* 0x000fe40003f9d200 */
[----:B------:R-:W-:-:S11]  /*31d0*/  FSETP.NEU.FTZ.AND P3, PT, |R24|, +INF , PT ;  /* 0x7f8000001800780b */ /* 0x000fd60003f7d200 */
[----:B------:R-:W-:Y:S05]  /*31e0*/  @!P4 BRA !P5, `(.L_x_69) ;  /* 0x00000004002cc947 */ /* 0x000fea0006800000 */
[----:B------:R-:W-:-:S04]  /*31f0*/  LOP3.LUT P5, RZ, R24, 0x7fffffff, RZ, 0xc0, !PT ;  /* 0x7fffffff18ff7812 */ /* 0x000fc800078ac0ff */
[----:B------:R-:W-:-:S13]  /*3200*/  PLOP3.LUT P4, PT, P4, P5, PT, 0x2f, 0xf2 ;  /* 0x0000000000f2781c */ /* 0x000fda000278a577 */
[----:B------:R-:W-:Y:S05]  /*3210*/  @P4 BRA `(.L_x_70) ;  /* 0x0000000400184947 */ /* 0x000fea0003800000 */
[----:B------:R-:W-:-:S04]  /*3220*/  LOP3.LUT P4, RZ, R25, 0x7fffffff, RZ, 0xc0, !PT ;  /* 0x7fffffff19ff7812 */ /* 0x000fc8000788c0ff */
[----:B------:R-:W-:-:S13]  /*3230*/  PLOP3.LUT P3, PT, P3, P4, PT, 0x2f, 0xf2 ;  /* 0x0000000000f2781c */ /* 0x000fda0001f68577 */
[----:B------:R-:W-:Y:S05]  /*3240*/  @P3 BRA `(.L_x_71) ;  /* 0x0000000400003947 */ /* 0x000fea0003800000 */
[----:B------:R-:W-:Y:S02]  /*3250*/  ISETP.GE.AND P3, PT, R37, RZ, PT ;  /* 0x000000ff2500720c */ /* 0x000fe40003f66270 */
[----:B------:R-:W-:-:S11]  /*3260*/  ISETP.GE.AND P4, PT, R36, RZ, PT ;  /* 0x000000ff2400720c */ /* 0x000fd60003f86270 */
[----:B------:R-:W-:Y:S01]  /*3270*/  @P3 IMAD.MOV.U32 R34, RZ, RZ, RZ ;  /* 0x000000ffff223224 */ /* 0x000fe200078e00ff */
[----:B------:R-:W-:Y:S01]  /*3280*/  @!P3 MOV R34, 0xffffffc0 ;  /* 0xffffffc00022b802 */ /* 0x000fe20000000f00 */
[----:B------:R-:W-:Y:S01]  /*3290*/  @!P3 FFMA R24, R24, 1.84467440737095516160e+19, RZ ;  /* 0x5f8000001818b823 */ /* 0x000fe200000000ff */
[----:B------:R-:W-:Y:S02]  /*32a0*/  @!P4 FFMA R25, R25, 1.84467440737095516160e+19, RZ ;  /* 0x5f8000001919c823 */ /* 0x000fe400000000ff */
[----:B------:R-:W-:-:S07]  /*32b0*/  @!P4 IADD3 R34, PT, PT, R34, 0x40, RZ ;  /* 0x000000402222c810 */ /* 0x000fce0007ffe0ff */
.L_x_67:
[----:B------:R-:W-:Y:S01]  /*32c0*/  LEA R36, R32, 0xc0800000, 0x17 ;  /* 0xc080000020247811 */ /* 0x000fe200078eb8ff */
[----:B------:R-:W-:Y:S01]  /*32d0*/  BSSY.RECONVERGENT B1, `(.L_x_72) ;  /* 0x0000036000017945 */ /* 0x000fe20003800200 */
[----:B------:R-:W-:-:S03]  /*32e0*/  IADD3 R35, PT, PT, R35, -0x7f, RZ ;  /* 0xffffff8123237810 */ /* 0x000fc60007ffe0ff */
[----:B------:R-:W-:Y:S02]  /*32f0*/  IMAD.IADD R39, R25, 0x1, -R36 ;  /* 0x0000000119277824 */ /* 0x000fe400078e0a24 */
[C---:B------:R-:W-:Y:S01]  /*3300*/  IMAD R24, R35.reuse, -0x800000, R24 ;  /* 0xff80000023187824 */ /* 0x040fe200078e0218 */
[----:B------:R-:W-:Y:S01]  /*3310*/  IADD3 R35, PT, PT, R35, 0x7f, -R32 ;  /* 0x0000007f23237810 */ /* 0x000fe20007ffe820 */
[----:B------:R-:W0:Y:S01]  /*3320*/  MUFU.RCP R36, R39 ;  /* 0x0000002700247308 */ /* 0x000e220000001000 */
[----:B------:R-:W-:Y:S02]  /*3330*/  FADD.FTZ R37, -R39, -RZ ;  /* 0x800000ff27257221 */ /* 0x000fe40000010100 */
[----:B------:R-:W-:Y:S02]  /*3340*/  IADD3 R35, PT, PT, R35, R34, RZ ;  /* 0x0000002223237210 */ /* 0x000fe40007ffe0ff */
[----:B0-----:R-:W-:-:S04]  /*3350*/  FFMA R25, R36, R37, 1 ;  /* 0x3f80000024197423 */ /* 0x001fc80000000025 */
[----:B------:R-:W-:-:S04]  /*3360*/  FFMA R25, R36, R25, R36 ;  /* 0x0000001924197223 */ /* 0x000fc80000000024 */
[----:B------:R-:W-:-:S04]  /*3370*/  FFMA R36, R24, R25, RZ ;  /* 0x0000001918247223 */ /* 0x000fc800000000ff */
[----:B------:R-:W-:-:S04]  /*3380*/  FFMA R38, R37, R36, R24 ;  /* 0x0000002425267223 */ /* 0x000fc80000000018 */
[----:B------:R-:W-:-:S04]  /*3390*/  FFMA R36, R25, R38, R36 ;  /* 0x0000002619247223 */ /* 0x000fc80000000024 */
[----:B------:R-:W-:-:S04]  /*33a0*/  FFMA R37, R37, R36, R24 ;  /* 0x0000002425257223 */ /* 0x000fc80000000018 */
[----:B------:R-:W-:-:S05]  /*33b0*/  FFMA R24, R25, R37, R36 ;  /* 0x0000002519187223 */ /* 0x000fca0000000024 */
[----:B------:R-:W-:-:S04]  /*33c0*/  SHF.R.U32.HI R32, RZ, 0x17, R24 ;  /* 0x00000017ff207819 */ /* 0x000fc80000011618 */
[----:B------:R-:W-:-:S05]  /*33d0*/  LOP3.LUT R32, R32, 0xff, RZ, 0xc0, !PT ;  /* 0x000000ff20207812 */ /* 0x000fca00078ec0ff */
[----:B------:R-:W-:-:S05]  /*33e0*/  IMAD.IADD R32, R32, 0x1, R35 ;  /* 0x0000000120207824 */ /* 0x000fca00078e0223 */
[----:B------:R-:W-:-:S04]  /*33f0*/  IADD3 R34, PT, PT, R32, -0x1, RZ ;  /* 0xffffffff20227810 */ /* 0x000fc80007ffe0ff */
[----:B------:R-:W-:-:S13]  /*3400*/  ISETP.GE.U32.AND P3, PT, R34, 0xfe, PT ;  /* 0x000000fe2200780c */ /* 0x000fda0003f66070 */
[----:B------:R-:W-:Y:S05]  /*3410*/  @!P3 BRA `(.L_x_73) ;  /* 0x000000000080b947 */ /* 0x000fea0003800000 */
[----:B------:R-:W-:-:S13]  /*3420*/  ISETP.GT.AND P3, PT, R32, 0xfe, PT ;  /* 0x000000fe2000780c */ /* 0x000fda0003f64270 */
[----:B------:R-:W-:Y:S05]  /*3430*/  @P3 BRA `(.L_x_74) ;  /* 0x00000000006c3947 */ /* 0x000fea0003800000 */
[----:B------:R-:W-:-:S13]  /*3440*/  ISETP.GE.AND P3, PT, R32, 0x1, PT ;  /* 0x000000012000780c */ /* 0x000fda0003f66270 */
[----:B------:R-:W-:Y:S05]  /*3450*/  @P3 BRA `(.L_x_75) ;  /* 0x0000000000743947 */ /* 0x000fea0003800000 */
[----:B------:R-:W-:Y:S02]  /*3460*/  ISETP.GE.AND P3, PT, R32, -0x18, PT ;  /* 0xffffffe82000780c */ /* 0x000fe40003f66270 */
[----:B------:R-:W-:-:S11]  /*3470*/  LOP3.LUT R24, R24, 0x80000000, RZ, 0xc0, !PT ;  /* 0x8000000018187812 */ /* 0x000fd600078ec0ff */
[----:B------:R-:W-:Y:S05]  /*3480*/  @!P3 BRA `(.L_x_75) ;  /* 0x000000000068b947 */ /* 0x000fea0003800000 */
[CCC-:B------:R-:W-:Y:S01]  /*3490*/  FFMA.RZ R35, R25.reuse, R37.reuse, R36.reuse ;  /* 0x0000002519237223 */ /* 0x1c0fe2000000c024 */
[CCC-:B------:R-:W-:Y:S01]  /*34a0*/  FFMA.RP R34, R25.reuse, R37.reuse, R36.reuse ;  /* 0x0000002519227223 */ /* 0x1c0fe20000008024 */
[----:B------:R-:W-:Y:S01]  /*34b0*/  FFMA.RM R25, R25, R37, R36 ;  /* 0x0000002519197223 */ /* 0x000fe20000004024 */
[C---:B------:R-:W-:Y:S02]  /*34c0*/  IADD3 R36, PT, PT, R32.reuse, 0x20, RZ ;  /* 0x0000002020247810 */ /* 0x040fe40007ffe0ff */
[----:B------:R-:W-:Y:S02]  /*34d0*/  LOP3.LUT R35, R35, 0x7fffff, RZ, 0xc0, !PT ;  /* 0x007fffff23237812 */ /* 0x000fe400078ec0ff */
[C---:B------:R-:W-:Y:S02]  /*34e0*/  ISETP.NE.AND P5, PT, R32.reuse, RZ, PT ;  /* 0x000000ff2000720c */ /* 0x040fe40003fa5270 */
[----:B------:R-:W-:Y:S02]  /*34f0*/  LOP3.LUT R35, R35, 0x800000, RZ, 0xfc, !PT ;  /* 0x0080000023237812 */ /* 0x000fe400078efcff */
[----:B------:R-:W-:Y:S01]  /*3500*/  ISETP.NE.AND P4, PT, R32, RZ, PT ;  /* 0x000000ff2000720c */ /* 0x000fe20003f85270 */
[----:B------:R-:W-:Y:S01]  /*3510*/  IMAD.MOV R32, RZ, RZ, -R32 ;  /* 0x000000ffff207224 */ /* 0x000fe200078e0a20 */
[----:B------:R-:W-:-:S02]  /*3520*/  SHF.L.U32 R36, R35, R36, RZ ;  /* 0x0000002423247219 */ /* 0x000fc400000006ff */
[----:B------:R-:W-:Y:S02]  /*3530*/  FSETP.NEU.FTZ.AND P3, PT, R34, R25, PT ;  /* 0x000000192200720b */ /* 0x000fe40003f7d000 */
[----:B------:R-:W-:Y:S02]  /*3540*/  SEL R32, R32, RZ, P5 ;  /* 0x000000ff20207207 */ /* 0x000fe40002800000 */
[----:B------:R-:W-:Y:S02]  /*3550*/  ISETP.NE.AND P4, PT, R36, RZ, P4 ;  /* 0x000000ff2400720c */ /* 0x000fe40002785270 */
[----:B------:R-:W-:Y:S02]  /*3560*/  SHF.R.U32.HI R32, RZ, R32, R35 ;  /* 0x00000020ff207219 */ /* 0x000fe40000011623 */
[----:B------:R-:W-:Y:S02]  /*3570*/  PLOP3.LUT P3, PT, P3, P4, PT, 0xf8, 0x8f ;  /* 0x00000000008f781c */ /* 0x000fe40001f69f70 */
[----:B------:R-:W-:-:S02]  /*3580*/  SHF.R.U32.HI R34, RZ, 0x1, R32 ;  /* 0x00000001ff227819 */ /* 0x000fc40000011620 */
[----:B------:R-:W-:-:S04]  /*3590*/  SEL R25, RZ, 0x1, !P3 ;  /* 0x00000001ff197807 */ /* 0x000fc80005800000 */
[----:B------:R-:W-:-:S04]  /*35a0*/  LOP3.LUT R25, R25, 0x1, R34, 0xf8, !PT ;  /* 0x0000000119197812 */ /* 0x000fc800078ef822 */
[----:B------:R-:W-:-:S04]  /*35b0*/  LOP3.LUT R25, R25, R32, RZ, 0xc0, !PT ;  /* 0x0000002019197212 */ /* 0x000fc800078ec0ff */
[----:B------:R-:W-:-:S04]  /*35c0*/  IADD3 R25, PT, PT, R34, R25, RZ ;  /* 0x0000001922197210 */ /* 0x000fc80007ffe0ff */
[----:B------:R-:W-:Y:S01]  /*35d0*/  LOP3.LUT R24, R25, R24, RZ, 0xfc, !PT ;  /* 0x0000001819187212 */ /* 0x000fe200078efcff */
[----:B------:R-:W-:Y:S06]  /*35e0*/  BRA `(.L_x_75) ;  /* 0x0000000000107947 */ /* 0x000fec0003800000 */
.L_x_74:
[----:B------:R-:W-:-:S04]  /*35f0*/  LOP3.LUT R24, R24, 0x80000000, RZ, 0xc0, !PT ;  /* 0x8000000018187812 */ /* 0x000fc800078ec0ff */
[----:B------:R-:W-:Y:S01]  /*3600*/  LOP3.LUT R24, R24, 0x7f800000, RZ, 0xfc, !PT ;  /* 0x7f80000018187812 */ /* 0x000fe200078efcff */
[----:B------:R-:W-:Y:S06]  /*3610*/  BRA `(.L_x_75) ;  /* 0x0000000000047947 */ /* 0x000fec0003800000 */
.L_x_73:
[----:B------:R-:W-:-:S07]  /*3620*/  LEA R24, R35, R24, 0x17 ;  /* 0x0000001823187211 */ /* 0x000fce00078eb8ff */
.L_x_75:
[----:B------:R-:W-:Y:S05]  /*3630*/  BSYNC.RECONVERGENT B1 ;  /* 0x0000000000017941 */ /* 0x000fea0003800200 */
.L_x_72:
[----:B------:R-:W-:Y:S05]  /*3640*/  BRA `(.L_x_76) ;  /* 0x0000000000207947 */ /* 0x000fea0003800000 */
.L_x_71:
[----:B------:R-:W-:-:S04]  /*3650*/  LOP3.LUT R24, R25, 0x80000000, R24, 0x48, !PT ;  /* 0x8000000019187812 */ /* 0x000fc800078e4818 */
[----:B------:R-:W-:Y:S01]  /*3660*/  LOP3.LUT R24, R24, 0x7f800000, RZ, 0xfc, !PT ;  /* 0x7f80000018187812 */ /* 0x000fe200078efcff */
[----:B------:R-:W-:Y:S06]  /*3670*/  BRA `(.L_x_76) ;  /* 0x0000000000147947 */ /* 0x000fec0003800000 */
.L_x_70:
[----:B------:R-:W-:Y:S01]  /*3680*/  LOP3.LUT R24, R25, 0x80000000, R24, 0x48, !PT ;  /* 0x8000000019187812 */ /* 0x000fe200078e4818 */
[----:B------:R-:W-:Y:S06]  /*3690*/  BRA `(.L_x_76) ;  /* 0x00000000000c7947 */ /* 0x000fec0003800000 */
.L_x_69:
[----:B------:R-:W0:Y:S01]  /*36a0*/  MUFU.RSQ R24, -QNAN ;  /* 0xffc0000000187908 */ /* 0x000e220000001400 */
[----:B------:R-:W-:Y:S05]  /*36b0*/  BRA `(.L_x_76) ;  /* 0x0000000000047947 */ /* 0x000fea0003800000 */
.L_x_68:
[----:B------:R-:W-:-:S07]  /*36c0*/  FADD.FTZ R24, R24, R25 ;  /* 0x0000001918187221 */ /* 0x000fce0000010000 */
.L_x_76:
[----:B------:R-:W-:Y:S05]  /*36d0*/  BSYNC.RECONVERGENT B0 ;  /* 0x0000000000007941 */ /* 0x000fea0003800200 */
.L_x_66:
[----:B------:R-:W-:Y:S02]  /*36e0*/  HFMA2 R25, -RZ, RZ, 0, 0 ;  /* 0x00000000ff197431 */ /* 0x000fe400000001ff */
[----:B0-----:R-:W-:Y:S01]  /*36f0*/  IMAD.MOV.U32 R32, RZ, RZ, R24 ;  /* 0x000000ffff207224 */ /* 0x001fe200078e0018 */
[----:B------:R-:W-:-:S04]  /*3700*/  MOV R24, R30 ;  /* 0x0000001e00187202 */ /* 0x000fc80000000f00 */
[----:B------:R-:W-:Y:S05]  /*3710*/  RET.REL.NODEC R24 `(_Z21kernel_backprojectionPfS_ffffiffifiii) ;  /* 0xffffffc818387950 */ /* 0x000fea0003c3ffff */
.L_x_77:
[----:B------:R-:W-:-:S00]  /*3720*/  BRA `(.L_x_77) ;  /* 0xfffffffc00fc7947 */ /* 0x000fc0000383ffff */
[----:B------:R-:W-:-:S00]  /*3730*/  NOP ;  /* 0x0000000000007918 */ /* 0x000fc00000000000 */
        /* <DEDUP_REMOVED lines=12> */
.L_x_78:


//--------------------- .nv.global.init           --------------------------
	.section	.nv.global.init,"aw",@progbits
	.align	4
.nv.global.init:
	.type		__cudart_i2opi_f,@object
	.size		__cudart_i2opi_f,(.L_0 - __cudart_i2opi_f)
__cudart_i2opi_f:
        /*0000*/ 	.byte	0x41, 0x90, 0x43, 0x3c, 0x99, 0x95, 0x62, 0xdb, 0xc0, 0xdd, 0x34, 0xf5, 0xd1, 0x57, 0x27, 0xfc
        /*0010*/ 	.byte	0x29, 0x15, 0x44, 0x4e, 0x6e, 0x83, 0xf9, 0xa2
.L_0:


//--------------------- .nv.shared.reserved.0     --------------------------
	.section	.nv.shared.reserved.0,"aw",@nobits
	.weak		__nv_reservedSMEM_offset_0_alias
	.size		__nv_reservedSMEM_offset_0_alias, 0, 64
	.other		__nv_reservedSMEM_offset_0_alias,@"STO_CUDA_RESERVED_SHARED STV_DEFAULT"
__nv_reservedSMEM_offset_0_alias:
	.zero		0
	.zero		64


//--------------------- .nv.constant0._Z21kernel_backprojectionPfS_ffffiffifiii --------------------------
	.section	.nv.constant0._Z21kernel_backprojectionPfS_ffffiffifiii,"a",@progbits
	.sectionflags	@""
	.align	4
.nv.constant0._Z21kernel_backprojectionPfS_ffffiffifiii:
	.zero		960


//--------------------- SYMBOLS --------------------------

	.type		.nv.reservedSmem.offset0,@object
	.size		.nv.reservedSmem.offset0,0x4
